	.target	sm_90a

	.elftype	@"ET_EXEC"


//--------------------- .note.nv.tkinfo           --------------------------
	.section	.note.nv.tkinfo,"",@"SHT_NOTE"
	.sectionflags	@"SHF_NOTE_NV_TKINFO"
	.tkinfo
        /*0018*/ 	.word	0x00000002
        /*0030*/ 	.string	""
        /*0030*/ 	.string	"ptxas"
        /*0030*/ 	.string	"Cuda compilation tools, release 13.0, V13.0.88"
        /*0030*/ 	.string	"Build cuda_13.0.r13.0/compiler.36424714_0"
        /*0030*/ 	.string	"-arch sm_90a -m 64 "



//--------------------- .note.nv.cuinfo           --------------------------
	.section	.note.nv.cuinfo,"",@"SHT_NOTE"
	.sectionflags	@"SHF_NOTE_NV_CUINFO"
        /*0018*/ 	.short	0x0002
        /*001a*/ 	.short	0x005a
        /*001c*/ 	.short	0x0082
	.zero		2


//--------------------- .nv.info                  --------------------------
	.section	.nv.info,"",@"SHT_CUDA_INFO"
	.align	4


	//----- nvinfo : EIATTR_REGCOUNT
	.align		4
        /*0000*/ 	.byte	0x04, 0x2f
        /*0002*/ 	.short	(.L_15 - .L_14)
	.align		4
.L_14:
        /*0004*/ 	.word	index@(_ZN7cutlass13device_kernelINS_4gemm6kernel13GemmUniversalIN4cute5tupleIJiiiiEEENS1_10collective13CollectiveMmaINS1_34MainloopSm90TmaGmmaWarpSpecializedILi17ENS5_IJNS4_1CILi1EEESB_SB_EEENS1_35KernelTmaWarpSpecializedCooperativeEEENS5_IJNSA_ILi192EEENSA_ILi16EEENSA_ILi64EEEEEEaNS5_IJlSB_lEEEaSJ_NS4_8TiledMMAINS4_8MMA_AtomIJNS4_4SM904GMMA26MMA_64x16x32_S32S8S8_SS_TNEEEENS4_6LayoutINS5_IJNSA_ILi2EEESB_SB_EEENS5_IJSB_NSA_ILi0EEEST_EEEEENS5_IJNS4_10UnderscoreESW_SW_EEEEENS4_13SM90_TMA_LOADENS4_14ComposedLayoutINS4_7SwizzleILi2ELi4ELi3EEENS4_18smem_ptr_flag_bitsILi8EEENSQ_INS5_IJNSA_ILi8EEESH_EEENS5_IJSH_SB_EEEEEEEvNS4_8identityESZ_S19_vS1A_EENS_8epilogue10collective6detail29Sm90TmaWarpSpecializedAdapterINS1D_15DefaultEpilogueIaSJ_SJ_NS1C_6thread17LinearCombinationIaLi1EiiLNS1H_9ScaleType4KindE0ELNS_15FloatRoundStyleE2EaEENS1_15EpilogueDefaultEEEEEvvEEEEvNT_6ParamsE)
        /*0008*/ 	.word	0x000000a8


	//----- nvinfo : EIATTR_FRAME_SIZE
	.align		4
.L_15:
        /*000c*/ 	.byte	0x04, 0x11
        /*000e*/ 	.short	(.L_17 - .L_16)
	.align		4
.L_16:
        /*0010*/ 	.word	index@(_ZN7cutlass13device_kernelINS_4gemm6kernel13GemmUniversalIN4cute5tupleIJiiiiEEENS1_10collective13CollectiveMmaINS1_34MainloopSm90TmaGmmaWarpSpecializedILi17ENS5_IJNS4_1CILi1EEESB_SB_EEENS1_35KernelTmaWarpSpecializedCooperativeEEENS5_IJNSA_ILi192EEENSA_ILi16EEENSA_ILi64EEEEEEaNS5_IJlSB_lEEEaSJ_NS4_8TiledMMAINS4_8MMA_AtomIJNS4_4SM904GMMA26MMA_64x16x32_S32S8S8_SS_TNEEEENS4_6LayoutINS5_IJNSA_ILi2EEESB_SB_EEENS5_IJSB_NSA_ILi0EEEST_EEEEENS5_IJNS4_10UnderscoreESW_SW_EEEEENS4_13SM90_TMA_LOADENS4_14ComposedLayoutINS4_7SwizzleILi2ELi4ELi3EEENS4_18smem_ptr_flag_bitsILi8EEENSQ_INS5_IJNSA_ILi8EEESH_EEENS5_IJSH_SB_EEEEEEEvNS4_8identityESZ_S19_vS1A_EENS_8epilogue10collective6detail29Sm90TmaWarpSpecializedAdapterINS1D_15DefaultEpilogueIaSJ_SJ_NS1C_6thread17LinearCombinationIaLi1EiiLNS1H_9ScaleType4KindE0ELNS_15FloatRoundStyleE2EaEENS1_15EpilogueDefaultEEEEEvvEEEEvNT_6ParamsE)
        /*0014*/ 	.word	0x00000000


	//----- nvinfo : EIATTR_MIN_STACK_SIZE
	.align		4
.L_17:
        /*0018*/ 	.byte	0x04, 0x12
        /*001a*/ 	.short	(.L_19 - .L_18)
	.align		4
.L_18:
        /*001c*/ 	.word	index@(_ZN7cutlass13device_kernelINS_4gemm6kernel13GemmUniversalIN4cute5tupleIJiiiiEEENS1_10collective13CollectiveMmaINS1_34MainloopSm90TmaGmmaWarpSpecializedILi17ENS5_IJNS4_1CILi1EEESB_SB_EEENS1_35KernelTmaWarpSpecializedCooperativeEEENS5_IJNSA_ILi192EEENSA_ILi16EEENSA_ILi64EEEEEEaNS5_IJlSB_lEEEaSJ_NS4_8TiledMMAINS4_8MMA_AtomIJNS4_4SM904GMMA26MMA_64x16x32_S32S8S8_SS_TNEEEENS4_6LayoutINS5_IJNSA_ILi2EEESB_SB_EEENS5_IJSB_NSA_ILi0EEEST_EEEEENS5_IJNS4_10UnderscoreESW_SW_EEEEENS4_13SM90_TMA_LOADENS4_14ComposedLayoutINS4_7SwizzleILi2ELi4ELi3EEENS4_18smem_ptr_flag_bitsILi8EEENSQ_INS5_IJNSA_ILi8EEESH_EEENS5_IJSH_SB_EEEEEEEvNS4_8identityESZ_S19_vS1A_EENS_8epilogue10collective6detail29Sm90TmaWarpSpecializedAdapterINS1D_15DefaultEpilogueIaSJ_SJ_NS1C_6thread17LinearCombinationIaLi1EiiLNS1H_9ScaleType4KindE0ELNS_15FloatRoundStyleE2EaEENS1_15EpilogueDefaultEEEEEvvEEEEvNT_6ParamsE)
        /*0020*/ 	.word	0x00000000
.L_19:


//--------------------- .nv.compat                --------------------------
	.section	.nv.compat,"",@"SHT_CUDA_COMPAT_INFO"
	.align	4
        /*0000*/ 	.byte	0x02, 0x09, 0x01, 0x00, 0x02, 0x02, 0x04, 0x00, 0x02, 0x05, 0x05, 0x00, 0x03, 0x07, 0x01, 0x01
        /*0010*/ 	.byte	0x02, 0x03, 0x01, 0x00, 0x02, 0x06, 0x01, 0x00, 0x04, 0x0b, 0x08, 0x00, 0x00, 0x00, 0x00, 0x00
        /*0020*/ 	.byte	0x00, 0x00, 0x00, 0x00


//--------------------- .nv.info._ZN7cutlass13device_kernelINS_4gemm6kernel13GemmUniversalIN4cute5tupleIJiiiiEEENS1_10collective13CollectiveMmaINS1_34MainloopSm90TmaGmmaWarpSpecializedILi17ENS5_IJNS4_1CILi1EEESB_SB_EEENS1_35KernelTmaWarpSpecializedCooperativeEEENS5_IJNSA_ILi192EEENSA_ILi16EEENSA_ILi64EEEEEEaNS5_IJlSB_lEEEaSJ_NS4_8TiledMMAINS4_8MMA_AtomIJNS4_4SM904GMMA26MMA_64x16x32_S32S8S8_SS_TNEEEENS4_6LayoutINS5_IJNSA_ILi2EEESB_SB_EEENS5_IJSB_NSA_ILi0EEEST_EEEEENS5_IJNS4_10UnderscoreESW_SW_EEEEENS4_13SM90_TMA_LOADENS4_14ComposedLayoutINS4_7SwizzleILi2ELi4ELi3EEENS4_18smem_ptr_flag_bitsILi8EEENSQ_INS5_IJNSA_ILi8EEESH_EEENS5_IJSH_SB_EEEEEEEvNS4_8identityESZ_S19_vS1A_EENS_8epilogue10collective6detail29Sm90TmaWarpSpecializedAdapterINS1D_15DefaultEpilogueIaSJ_SJ_NS1C_6thread17LinearCombinationIaLi1EiiLNS1H_9ScaleType4KindE0ELNS_15FloatRoundStyleE2EaEENS1_15EpilogueDefaultEEEEEvvEEEEvNT_6ParamsE --------------------------
	.section	.nv.info._ZN7cutlass13device_kernelINS_4gemm6kernel13GemmUniversalIN4cute5tupleIJiiiiEEENS1_10collective13CollectiveMmaINS1_34MainloopSm90TmaGmmaWarpSpecializedILi17ENS5_IJNS4_1CILi1EEESB_SB_EEENS1_35KernelTmaWarpSpecializedCooperativeEEENS5_IJNSA_ILi192EEENSA_ILi16EEENSA_ILi64EEEEEEaNS5_IJlSB_lEEEaSJ_NS4_8TiledMMAINS4_8MMA_AtomIJNS4_4SM904GMMA26MMA_64x16x32_S32S8S8_SS_TNEEEENS4_6LayoutINS5_IJNSA_ILi2EEESB_SB_EEENS5_IJSB_NSA_ILi0EEEST_EEEEENS5_IJNS4_10UnderscoreESW_SW_EEEEENS4_13SM90_TMA_LOADENS4_14ComposedLayoutINS4_7SwizzleILi2ELi4ELi3EEENS4_18smem_ptr_flag_bitsILi8EEENSQ_INS5_IJNSA_ILi8EEESH_EEENS5_IJSH_SB_EEEEEEEvNS4_8identityESZ_S19_vS1A_EENS_8epilogue10collective6detail29Sm90TmaWarpSpecializedAdapterINS1D_15DefaultEpilogueIaSJ_SJ_NS1C_6thread17LinearCombinationIaLi1EiiLNS1H_9ScaleType4KindE0ELNS_15FloatRoundStyleE2EaEENS1_15EpilogueDefaultEEEEEvvEEEEvNT_6ParamsE,"",@"SHT_CUDA_INFO"
	.sectionflags	@""
	.align	4


	//----- nvinfo : EIATTR_CUDA_API_VERSION
	.align		4
        /*0000*/ 	.byte	0x04, 0x37
        /*0002*/ 	.short	(.L_21 - .L_20)
.L_20:
        /*0004*/ 	.word	0x00000082


	//----- nvinfo : EIATTR_KPARAM_INFO
	.align		4
.L_21:
        /*0008*/ 	.byte	0x04, 0x17
        /*000a*/ 	.short	(.L_23 - .L_22)
.L_22:
        /*000c*/ 	.word	0x00000000
        /*0010*/ 	.short	0x0000
        /*0012*/ 	.short	0x0070
        /*0014*/ 	.byte	0x00, 0xf0, 0x01, 0x10


	//----- nvinfo : EIATTR_SPARSE_MMA_MASK
	.align		4
.L_23:
        /*0018*/ 	.byte	0x03, 0x50
        /*001a*/ 	.short	0x0000


	//----- nvinfo : EIATTR_MAXREG_COUNT
	.align		4
        /*001c*/ 	.byte	0x03, 0x1b
        /*001e*/ 	.short	0x00a8


	//----- nvinfo : EIATTR_NUM_BARRIERS
	.align		4
        /*0020*/ 	.byte	0x02, 0x4c
        /*0022*/ 	.byte	0x01
	.zero		1


	//----- nvinfo : EIATTR_EXTERNS
	.align		4
        /*0024*/ 	.byte	0x04, 0x0f
        /*0026*/ 	.short	(.L_25 - .L_24)


	//   ....[0]....
	.align		4
.L_24:
        /*0028*/ 	.word	index@(__assertfail)


	//----- nvinfo : EIATTR_MERCURY_ISA_VERSION
	.align		4
.L_25:
        /*002c*/ 	.byte	0x03, 0x5f
        /*002e*/ 	.short	0x0101


	//----- nvinfo : EIATTR_INT_WARP_WIDE_INSTR_OFFSETS
	.align		4
        /*0030*/ 	.byte	0x04, 0x31
        /*0032*/ 	.short	(.L_27 - .L_26)


	//   ....[0]....
.L_26:
        /*0034*/ 	.word	0x000005a0


	//   ....[1]....
        /*0038*/ 	.word	0x000005b0


	//   ....[2]....
        /*003c*/ 	.word	0x000006a0


	//----- nvinfo : EIATTR_COOP_GROUP_MASK_REGIDS
	.align		4
.L_27:
        /*0040*/ 	.byte	0x04, 0x29
        /*0042*/ 	.short	(.L_29 - .L_28)


	//   ....[0]....
.L_28:
        /*0044*/ 	.word	0xffffffff


	//   ....[1]....
        /*0048*/ 	.word	0xffffffff


	//   ....[2]....
        /*004c*/ 	.word	0xffffffff


	//   ....[3]....
        /*0050*/ 	.word	0xffffffff


	//   ....[4]....
        /*0054*/ 	.word	0xffffffff


	//----- nvinfo : EIATTR_COOP_GROUP_INSTR_OFFSETS
	.align		4
.L_29:
        /*0058*/ 	.byte	0x04, 0x28
        /*005a*/ 	.short	(.L_31 - .L_30)


	//   ....[0]....
.L_30:
        /*005c*/ 	.word	0x00000060


	//   ....[1]....
        /*0060*/ 	.word	0x00000070


	//   ....[2]....
        /*0064*/ 	.word	0x00000130


	//   ....[3]....
        /*0068*/ 	.word	0x00000490


	//   ....[4]....
        /*006c*/ 	.word	0x00001170


	//----- nvinfo : EIATTR_REG_RECONFIG
	.align		4
.L_31:
        /*0070*/ 	.byte	0x01, 0x54
	.zero		2


	//----- nvinfo : EIATTR_SYSCALL_OFFSETS
	.align		4
        /*0074*/ 	.byte	0x04, 0x46
        /*0076*/ 	.short	(.L_33 - .L_32)


	//   ....[0]....
.L_32:
        /*0078*/ 	.word	0x00001340


	//----- nvinfo : EIATTR_MBARRIER_INSTR_OFFSETS
	.align		4
.L_33:
        /*007c*/ 	.byte	0x04, 0x39
        /*007e*/ 	.short	(.L_35 - .L_34)


	//   ....[0]....
.L_34:
        /*0080*/ 	.word	0x00000250
        /*0084*/ 	.word	0x000000ff
        /*0088*/ 	.word	0x00000000
        /*008c*/ 	.short	0x0100
        /*008e*/ 	.byte	0x08
	.zero		1


	//   ....[1]....
        /*0090*/ 	.word	0x00000260
        /*0094*/ 	.word	0x000000ff
        /*0098*/ 	.word	0x00000088
        /*009c*/ 	.short	0x0100
        /*009e*/ 	.byte	0x08
	.zero		1


	//   ....[2]....
        /*00a0*/ 	.word	0x00000270
        /*00a4*/ 	.word	0x000000ff
        /*00a8*/ 	.word	0x00000008
        /*00ac*/ 	.short	0x0100
        /*00ae*/ 	.byte	0x08
	.zero		1


	//   ....[3]....
        /*00b0*/ 	.word	0x00000280
        /*00b4*/ 	.word	0x000000ff
        /*00b8*/ 	.word	0x00000090
        /*00bc*/ 	.short	0x0100
        /*00be*/ 	.byte	0x08
	.zero		1


	//   ....[4]....
        /*00c0*/ 	.word	0x00000290
        /*00c4*/ 	.word	0x000000ff
        /*00c8*/ 	.word	0x00000010
        /*00cc*/ 	.short	0x0100
        /*00ce*/ 	.byte	0x08
	.zero		1


	//   ....[5]....
        /*00d0*/ 	.word	0x000002a0
        /*00d4*/ 	.word	0x000000ff
        /*00d8*/ 	.word	0x00000098
        /*00dc*/ 	.short	0x0100
        /*00de*/ 	.byte	0x08
	.zero		1


	//   ....[6]....
        /*00e0*/ 	.word	0x000002b0
        /*00e4*/ 	.word	0x000000ff
        /*00e8*/ 	.word	0x00000018
        /*00ec*/ 	.short	0x0100
        /*00ee*/ 	.byte	0x08
	.zero		1


	//   ....[7]....
        /*00f0*/ 	.word	0x000002c0
        /*00f4*/ 	.word	0x000000ff
        /*00f8*/ 	.word	0x000000a0
        /*00fc*/ 	.short	0x0100
        /*00fe*/ 	.byte	0x08
	.zero		1


	//   ....[8]....
        /*0100*/ 	.word	0x000002d0
        /*0104*/ 	.word	0x000000ff
        /*0108*/ 	.word	0x00000020
        /*010c*/ 	.short	0x0100
        /*010e*/ 	.byte	0x08
	.zero		1


	//   ....[9]....
        /*0110*/ 	.word	0x000002e0
        /*0114*/ 	.word	0x000000ff
        /*0118*/ 	.word	0x000000a8
        /*011c*/ 	.short	0x0100
        /*011e*/ 	.byte	0x08
	.zero		1


	//   ....[10]....
        /*0120*/ 	.word	0x000002f0
        /*0124*/ 	.word	0x000000ff
        /*0128*/ 	.word	0x00000028
        /*012c*/ 	.short	0x0100
        /*012e*/ 	.byte	0x08
	.zero		1


	//   ....[11]....
        /*0130*/ 	.word	0x00000300
        /*0134*/ 	.word	0x000000ff
        /*0138*/ 	.word	0x000000b0
        /*013c*/ 	.short	0x0100
        /*013e*/ 	.byte	0x08
	.zero		1


	//   ....[12]....
        /*0140*/ 	.word	0x00000310
        /*0144*/ 	.word	0x000000ff
        /*0148*/ 	.word	0x00000030
        /*014c*/ 	.short	0x0100
        /*014e*/ 	.byte	0x08
	.zero		1


	//   ....[13]....
        /*0150*/ 	.word	0x00000320
        /*0154*/ 	.word	0x000000ff
        /*0158*/ 	.word	0x000000b8
        /*015c*/ 	.short	0x0100
        /*015e*/ 	.byte	0x08
	.zero		1


	//   ....[14]....
        /*0160*/ 	.word	0x00000330
        /*0164*/ 	.word	0x000000ff
        /*0168*/ 	.word	0x00000038
        /*016c*/ 	.short	0x0100
        /*016e*/ 	.byte	0x08
	.zero		1


	//   ....[15]....
        /*0170*/ 	.word	0x00000340
        /*0174*/ 	.word	0x000000ff
        /*0178*/ 	.word	0x000000c0
        /*017c*/ 	.short	0x0100
        /*017e*/ 	.byte	0x08
	.zero		1


	//   ....[16]....
        /*0180*/ 	.word	0x00000350
        /*0184*/ 	.word	0x000000ff
        /*0188*/ 	.word	0x00000040
        /*018c*/ 	.short	0x0100
        /*018e*/ 	.byte	0x08
	.zero		1


	//   ....[17]....
        /*0190*/ 	.word	0x00000360
        /*0194*/ 	.word	0x000000ff
        /*0198*/ 	.word	0x000000c8
        /*019c*/ 	.short	0x0100
        /*019e*/ 	.byte	0x08
	.zero		1


	//   ....[18]....
        /*01a0*/ 	.word	0x00000370
        /*01a4*/ 	.word	0x000000ff
        /*01a8*/ 	.word	0x00000048
        /*01ac*/ 	.short	0x0100
        /*01ae*/ 	.byte	0x08
	.zero		1


	//   ....[19]....
        /*01b0*/ 	.word	0x00000380
        /*01b4*/ 	.word	0x000000ff
        /*01b8*/ 	.word	0x000000d0
        /*01bc*/ 	.short	0x0100
        /*01be*/ 	.byte	0x08
	.zero		1


	//   ....[20]....
        /*01c0*/ 	.word	0x00000390
        /*01c4*/ 	.word	0x000000ff
        /*01c8*/ 	.word	0x00000050
        /*01cc*/ 	.short	0x0100
        /*01ce*/ 	.byte	0x08
	.zero		1


	//   ....[21]....
        /*01d0*/ 	.word	0x000003a0
        /*01d4*/ 	.word	0x000000ff
        /*01d8*/ 	.word	0x000000d8
        /*01dc*/ 	.short	0x0100
        /*01de*/ 	.byte	0x08
	.zero		1


	//   ....[22]....
        /*01e0*/ 	.word	0x000003b0
        /*01e4*/ 	.word	0x000000ff
        /*01e8*/ 	.word	0x00000058
        /*01ec*/ 	.short	0x0100
        /*01ee*/ 	.byte	0x08
	.zero		1


	//   ....[23]....
        /*01f0*/ 	.word	0x000003c0
        /*01f4*/ 	.word	0x000000ff
        /*01f8*/ 	.word	0x000000e0
        /*01fc*/ 	.short	0x0100
        /*01fe*/ 	.byte	0x08
	.zero		1


	//   ....[24]....
        /*0200*/ 	.word	0x000003d0
        /*0204*/ 	.word	0x000000ff
        /*0208*/ 	.word	0x00000060
        /*020c*/ 	.short	0x0100
        /*020e*/ 	.byte	0x08
	.zero		1


	//   ....[25]....
        /*0210*/ 	.word	0x000003e0
        /*0214*/ 	.word	0x000000ff
        /*0218*/ 	.word	0x000000e8
        /*021c*/ 	.short	0x0100
        /*021e*/ 	.byte	0x08
	.zero		1


	//   ....[26]....
        /*0220*/ 	.word	0x000003f0
        /*0224*/ 	.word	0x000000ff
        /*0228*/ 	.word	0x00000068
        /*022c*/ 	.short	0x0100
        /*022e*/ 	.byte	0x08
	.zero		1


	//   ....[27]....
        /*0230*/ 	.word	0x00000400
        /*0234*/ 	.word	0x000000ff
        /*0238*/ 	.word	0x000000f0
        /*023c*/ 	.short	0x0100
        /*023e*/ 	.byte	0x08
	.zero		1


	//   ....[28]....
        /*0240*/ 	.word	0x00000410
        /*0244*/ 	.word	0x000000ff
        /*0248*/ 	.word	0x00000070
        /*024c*/ 	.short	0x0100
        /*024e*/ 	.byte	0x08
	.zero		1


	//   ....[29]....
        /*0250*/ 	.word	0x00000420
        /*0254*/ 	.word	0x000000ff
        /*0258*/ 	.word	0x000000f8
        /*025c*/ 	.short	0x0100
        /*025e*/ 	.byte	0x08
	.zero		1


	//   ....[30]....
        /*0260*/ 	.word	0x00000430
        /*0264*/ 	.word	0x000000ff
        /*0268*/ 	.word	0x00000078
        /*026c*/ 	.short	0x0100
        /*026e*/ 	.byte	0x08
	.zero		1


	//   ....[31]....
        /*0270*/ 	.word	0x00000440
        /*0274*/ 	.word	0x000000ff
        /*0278*/ 	.word	0x00000100
        /*027c*/ 	.short	0x0100
        /*027e*/ 	.byte	0x08
	.zero		1


	//   ....[32]....
        /*0280*/ 	.word	0x00000450
        /*0284*/ 	.word	0x000000ff
        /*0288*/ 	.word	0x00000080
        /*028c*/ 	.short	0x0100
        /*028e*/ 	.byte	0x08
	.zero		1


	//   ....[33]....
        /*0290*/ 	.word	0x00000460
        /*0294*/ 	.word	0x000000ff
        /*0298*/ 	.word	0x00000108
        /*029c*/ 	.short	0x0100
        /*029e*/ 	.byte	0x08
	.zero		1


	//   ....[34]....
        /*02a0*/ 	.word	0x00000710
        /*02a4*/ 	.word	0x000000ff
        /*02a8*/ 	.word	0x00000120
        /*02ac*/ 	.short	0x0100
        /*02ae*/ 	.byte	0x06
	.zero		1


	//   ....[35]....
        /*02b0*/ 	.word	0x00000770
        /*02b4*/ 	.word	0x000000ff
        /*02b8*/ 	.word	0x00000128
        /*02bc*/ 	.short	0x0100
        /*02be*/ 	.byte	0x06
	.zero		1


	//   ....[36]....
        /*02c0*/ 	.word	0x00001400
        /*02c4*/ 	.word	0x00000003
        /*02c8*/ 	.word	0x00000000
        /*02cc*/ 	.short	0x010a
        /*02ce*/ 	.byte	0x3f
	.zero		1


	//   ....[37]....
        /*02d0*/ 	.word	0x00001440
        /*02d4*/ 	.word	0x00000003
        /*02d8*/ 	.word	0x00000000
        /*02dc*/ 	.short	0x010a
        /*02de*/ 	.byte	0x3f
	.zero		1


	//   ....[38]....
        /*02e0*/ 	.word	0x000017e0
        /*02e4*/ 	.word	0x00000005
        /*02e8*/ 	.word	0x00000000
        /*02ec*/ 	.short	0x010a
        /*02ee*/ 	.byte	0x3f
	.zero		1


	//   ....[39]....
        /*02f0*/ 	.word	0x00001820
        /*02f4*/ 	.word	0x00000005
        /*02f8*/ 	.word	0x00000000
        /*02fc*/ 	.short	0x010a
        /*02fe*/ 	.byte	0x3f
	.zero		1


	//   ....[40]....
        /*0300*/ 	.word	0x00001a60
        /*0304*/ 	.word	0x00000004
        /*0308*/ 	.word	0x00000000
        /*030c*/ 	.short	0x0101
        /*030e*/ 	.byte	0x3f
	.zero		1


	//   ....[41]....
        /*0310*/ 	.word	0x00001c40
        /*0314*/ 	.word	0x00000000
        /*0318*/ 	.word	0x00000000
        /*031c*/ 	.short	0x0101
        /*031e*/ 	.byte	0x3f
	.zero		1


	//   ....[42]....
        /*0320*/ 	.word	0x00003fa0
        /*0324*/ 	.word	0x0000000f
        /*0328*/ 	.word	0x00000088
        /*032c*/ 	.short	0x010a
        /*032e*/ 	.byte	0x3f
	.zero		1


	//   ....[43]....
        /*0330*/ 	.word	0x00004330
        /*0334*/ 	.word	0x00000003
        /*0338*/ 	.word	0x00000128
        /*033c*/ 	.short	0x0101
        /*033e*/ 	.byte	0x3f
	.zero		1


	//   ....[44]....
        /*0340*/ 	.word	0x00004a60
        /*0344*/ 	.word	0x00000007
        /*0348*/ 	.word	0x00000000
        /*034c*/ 	.short	0x010a
        /*034e*/ 	.byte	0x3f
	.zero		1


	//   ....[45]....
        /*0350*/ 	.word	0x00004ae0
        /*0354*/ 	.word	0x00000008
        /*0358*/ 	.word	0x00000000
        /*035c*/ 	.short	0x010a
        /*035e*/ 	.byte	0x3f
	.zero		1


	//   ....[46]....
        /*0360*/ 	.word	0x00004b70
        /*0364*/ 	.word	0x00000009
        /*0368*/ 	.word	0x00000000
        /*036c*/ 	.short	0x010a
        /*036e*/ 	.byte	0x3f
	.zero		1


	//   ....[47]....
        /*0370*/ 	.word	0x00004c00
        /*0374*/ 	.word	0x00000008
        /*0378*/ 	.word	0x00000000
        /*037c*/ 	.short	0x010a
        /*037e*/ 	.byte	0x3f
	.zero		1


	//   ....[48]....
        /*0380*/ 	.word	0x00004c90
        /*0384*/ 	.word	0x00000009
        /*0388*/ 	.word	0x00000000
        /*038c*/ 	.short	0x010a
        /*038e*/ 	.byte	0x3f
	.zero		1


	//   ....[49]....
        /*0390*/ 	.word	0x00004d20
        /*0394*/ 	.word	0x00000008
        /*0398*/ 	.word	0x00000000
        /*039c*/ 	.short	0x010a
        /*039e*/ 	.byte	0x3f
	.zero		1


	//   ....[50]....
        /*03a0*/ 	.word	0x00004db0
        /*03a4*/ 	.word	0x00000009
        /*03a8*/ 	.word	0x00000000
        /*03ac*/ 	.short	0x010a
        /*03ae*/ 	.byte	0x3f
	.zero		1


	//   ....[51]....
        /*03b0*/ 	.word	0x00004e40
        /*03b4*/ 	.word	0x00000008
        /*03b8*/ 	.word	0x00000000
        /*03bc*/ 	.short	0x010a
        /*03be*/ 	.byte	0x3f
	.zero		1


	//   ....[52]....
        /*03c0*/ 	.word	0x00004ed0
        /*03c4*/ 	.word	0x00000009
        /*03c8*/ 	.word	0x00000000
        /*03cc*/ 	.short	0x010a
        /*03ce*/ 	.byte	0x3f
	.zero		1


	//   ....[53]....
        /*03d0*/ 	.word	0x00004f60
        /*03d4*/ 	.word	0x00000008
        /*03d8*/ 	.word	0x00000000
        /*03dc*/ 	.short	0x010a
        /*03de*/ 	.byte	0x3f
	.zero		1


	//   ....[54]....
        /*03e0*/ 	.word	0x00004ff0
        /*03e4*/ 	.word	0x00000009
        /*03e8*/ 	.word	0x00000000
        /*03ec*/ 	.short	0x010a
        /*03ee*/ 	.byte	0x3f
	.zero		1


	//   ....[55]....
        /*03f0*/ 	.word	0x00005080
        /*03f4*/ 	.word	0x00000008
        /*03f8*/ 	.word	0x00000000
        /*03fc*/ 	.short	0x010a
        /*03fe*/ 	.byte	0x3f
	.zero		1


	//   ....[56]....
        /*0400*/ 	.word	0x00005110
        /*0404*/ 	.word	0x00000009
        /*0408*/ 	.word	0x00000000
        /*040c*/ 	.short	0x010a
        /*040e*/ 	.byte	0x3f
	.zero		1


	//   ....[57]....
        /*0410*/ 	.word	0x000051a0
        /*0414*/ 	.word	0x00000008
        /*0418*/ 	.word	0x00000000
        /*041c*/ 	.short	0x010a
        /*041e*/ 	.byte	0x3f
	.zero		1


	//   ....[58]....
        /*0420*/ 	.word	0x00005230
        /*0424*/ 	.word	0x00000009
        /*0428*/ 	.word	0x00000000
        /*042c*/ 	.short	0x010a
        /*042e*/ 	.byte	0x3f
	.zero		1


	//   ....[59]....
        /*0430*/ 	.word	0x000052c0
        /*0434*/ 	.word	0x00000006
        /*0438*/ 	.word	0x00000000
        /*043c*/ 	.short	0x010a
        /*043e*/ 	.byte	0x3f
	.zero		1


	//   ....[60]....
        /*0440*/ 	.word	0x00005350
        /*0444*/ 	.word	0x00000003
        /*0448*/ 	.word	0x00000000
        /*044c*/ 	.short	0x010a
        /*044e*/ 	.byte	0x3f
	.zero		1


	//   ....[61]....
        /*0450*/ 	.word	0x000053b0
        /*0454*/ 	.word	0x00000003
        /*0458*/ 	.word	0x00000000
        /*045c*/ 	.short	0x010a
        /*045e*/ 	.byte	0x3f
	.zero		1


	//   ....[62]....
        /*0460*/ 	.word	0x00005400
        /*0464*/ 	.word	0x00000005
        /*0468*/ 	.word	0x00000000
        /*046c*/ 	.short	0x010a
        /*046e*/ 	.byte	0x3f
	.zero		1


	//   ....[63]....
        /*0470*/ 	.word	0x000054d0
        /*0474*/ 	.word	0x0000000f
        /*0478*/ 	.word	0x00000088
        /*047c*/ 	.short	0x010a
        /*047e*/ 	.byte	0x3f
	.zero		1


	//   ....[64]....
        /*0480*/ 	.word	0x000055a0
        /*0484*/ 	.word	0x00000007
        /*0488*/ 	.word	0x00000000
        /*048c*/ 	.short	0x010a
        /*048e*/ 	.byte	0x3f
	.zero		1


	//   ....[65]....
        /*0490*/ 	.word	0x000055f0
        /*0494*/ 	.word	0x00000008
        /*0498*/ 	.word	0x00000000
        /*049c*/ 	.short	0x010a
        /*049e*/ 	.byte	0x3f
	.zero		1


	//   ....[66]....
        /*04a0*/ 	.word	0x00005640
        /*04a4*/ 	.word	0x00000009
        /*04a8*/ 	.word	0x00000000
        /*04ac*/ 	.short	0x010a
        /*04ae*/ 	.byte	0x3f
	.zero		1


	//   ....[67]....
        /*04b0*/ 	.word	0x00005690
        /*04b4*/ 	.word	0x00000008
        /*04b8*/ 	.word	0x00000000
        /*04bc*/ 	.short	0x010a
        /*04be*/ 	.byte	0x3f
	.zero		1


	//   ....[68]....
        /*04c0*/ 	.word	0x000056e0
        /*04c4*/ 	.word	0x00000009
        /*04c8*/ 	.word	0x00000000
        /*04cc*/ 	.short	0x010a
        /*04ce*/ 	.byte	0x3f
	.zero		1


	//   ....[69]....
        /*04d0*/ 	.word	0x00005730
        /*04d4*/ 	.word	0x00000008
        /*04d8*/ 	.word	0x00000000
        /*04dc*/ 	.short	0x010a
        /*04de*/ 	.byte	0x3f
	.zero		1


	//   ....[70]....
        /*04e0*/ 	.word	0x00005780
        /*04e4*/ 	.word	0x00000009
        /*04e8*/ 	.word	0x00000000
        /*04ec*/ 	.short	0x010a
        /*04ee*/ 	.byte	0x3f
	.zero		1


	//   ....[71]....
        /*04f0*/ 	.word	0x000057d0
        /*04f4*/ 	.word	0x00000008
        /*04f8*/ 	.word	0x00000000
        /*04fc*/ 	.short	0x010a
        /*04fe*/ 	.byte	0x3f
	.zero		1


	//   ....[72]....
        /*0500*/ 	.word	0x00005820
        /*0504*/ 	.word	0x00000009
        /*0508*/ 	.word	0x00000000
        /*050c*/ 	.short	0x010a
        /*050e*/ 	.byte	0x3f
	.zero		1


	//   ....[73]....
        /*0510*/ 	.word	0x00005870
        /*0514*/ 	.word	0x00000008
        /*0518*/ 	.word	0x00000000
        /*051c*/ 	.short	0x010a
        /*051e*/ 	.byte	0x3f
	.zero		1


	//   ....[74]....
        /*0520*/ 	.word	0x000058c0
        /*0524*/ 	.word	0x00000009
        /*0528*/ 	.word	0x00000000
        /*052c*/ 	.short	0x010a
        /*052e*/ 	.byte	0x3f
	.zero		1


	//   ....[75]....
        /*0530*/ 	.word	0x00005910
        /*0534*/ 	.word	0x00000008
        /*0538*/ 	.word	0x00000000
        /*053c*/ 	.short	0x010a
        /*053e*/ 	.byte	0x3f
	.zero		1


	//   ....[76]....
        /*0540*/ 	.word	0x00005960
        /*0544*/ 	.word	0x00000009
        /*0548*/ 	.word	0x00000000
        /*054c*/ 	.short	0x010a
        /*054e*/ 	.byte	0x3f
	.zero		1


	//   ....[77]....
        /*0550*/ 	.word	0x000059b0
        /*0554*/ 	.word	0x00000008
        /*0558*/ 	.word	0x00000000
        /*055c*/ 	.short	0x010a
        /*055e*/ 	.byte	0x3f
	.zero		1


	//   ....[78]....
        /*0560*/ 	.word	0x00005a00
        /*0564*/ 	.word	0x00000009
        /*0568*/ 	.word	0x00000000
        /*056c*/ 	.short	0x010a
        /*056e*/ 	.byte	0x3f
	.zero		1


	//   ....[79]....
        /*0570*/ 	.word	0x00005a50
        /*0574*/ 	.word	0x00000006
        /*0578*/ 	.word	0x00000000
        /*057c*/ 	.short	0x010a
        /*057e*/ 	.byte	0x3f
	.zero		1


	//----- nvinfo : EIATTR_NUM_MBARRIERS
	.align		4
.L_35:
        /*0580*/ 	.byte	0x03, 0x38
        /*0582*/ 	.short	0x0024


	//----- nvinfo : EIATTR_EXIT_INSTR_OFFSETS
	.align		4
        /*0584*/ 	.byte	0x04, 0x1c
        /*0586*/ 	.short	(.L_37 - .L_36)


	//   ....[0]....
.L_36:
        /*0588*/ 	.word	0x000007c0


	//   ....[1]....
        /*058c*/ 	.word	0x000010a0


	//   ....[2]....
        /*0590*/ 	.word	0x000035f0


	//   ....[3]....
        /*0594*/ 	.word	0x00003c40


	//   ....[4]....
        /*0598*/ 	.word	0x000053a0


	//----- nvinfo : EIATTR_MAX_THREADS
	.align		4
.L_37:
        /*059c*/ 	.byte	0x04, 0x05
        /*059e*/ 	.short	(.L_39 - .L_38)
.L_38:
        /*05a0*/ 	.word	0x00000180
        /*05a4*/ 	.word	0x00000001
        /*05a8*/ 	.word	0x00000001


	//----- nvinfo : EIATTR_CRS_STACK_SIZE
	.align		4
.L_39:
        /*05ac*/ 	.byte	0x04, 0x1e
        /*05ae*/ 	.short	(.L_41 - .L_40)
.L_40:
        /*05b0*/ 	.word	0x00000000


	//----- nvinfo : EIATTR_CBANK_PARAM_SIZE
	.align		4
.L_41:
        /*05b4*/ 	.byte	0x03, 0x19
        /*05b6*/ 	.short	0x0470


	//----- nvinfo : EIATTR_PARAM_CBANK
	.align		4
        /*05b8*/ 	.byte	0x04, 0x0a
        /*05ba*/ 	.short	(.L_43 - .L_42)
	.align		4
.L_42:
        /*05bc*/ 	.word	index@(.nv.constant0._ZN7cutlass13device_kernelINS_4gemm6kernel13GemmUniversalIN4cute5tupleIJiiiiEEENS1_10collective13CollectiveMmaINS1_34MainloopSm90TmaGmmaWarpSpecializedILi17ENS5_IJNS4_1CILi1EEESB_SB_EEENS1_35KernelTmaWarpSpecializedCooperativeEEENS5_IJNSA_ILi192EEENSA_ILi16EEENSA_ILi64EEEEEEaNS5_IJlSB_lEEEaSJ_NS4_8TiledMMAINS4_8MMA_AtomIJNS4_4SM904GMMA26MMA_64x16x32_S32S8S8_SS_TNEEEENS4_6LayoutINS5_IJNSA_ILi2EEESB_SB_EEENS5_IJSB_NSA_ILi0EEEST_EEEEENS5_IJNS4_10UnderscoreESW_SW_EEEEENS4_13SM90_TMA_LOADENS4_14ComposedLayoutINS4_7SwizzleILi2ELi4ELi3EEENS4_18smem_ptr_flag_bitsILi8EEENSQ_INS5_IJNSA_ILi8EEESH_EEENS5_IJSH_SB_EEEEEEEvNS4_8identityESZ_S19_vS1A_EENS_8epilogue10collective6detail29Sm90TmaWarpSpecializedAdapterINS1D_15DefaultEpilogueIaSJ_SJ_NS1C_6thread17LinearCombinationIaLi1EiiLNS1H_9ScaleType4KindE0ELNS_15FloatRoundStyleE2EaEENS1_15EpilogueDefaultEEEEEvvEEEEvNT_6ParamsE)
        /*05c0*/ 	.short	0x0210
        /*05c2*/ 	.short	0x0470


	//----- nvinfo : EIATTR_SW_WAR
	.align		4
.L_43:
        /*05c4*/ 	.byte	0x04, 0x36
        /*05c6*/ 	.short	(.L_45 - .L_44)
.L_44:
        /*05c8*/ 	.word	0x00000008
.L_45:


//--------------------- .nv.callgraph             --------------------------
	.section	.nv.callgraph,"",@"SHT_CUDA_CALLGRAPH"
	.align	4
	.sectionentsize	8
	.align		4
        /*0000*/ 	.word	0x00000000
	.align		4
        /*0004*/ 	.word	0xffffffff
	.align		4
        /*0008*/ 	.word	index@(_ZN7cutlass13device_kernelINS_4gemm6kernel13GemmUniversalIN4cute5tupleIJiiiiEEENS1_10collective13CollectiveMmaINS1_34MainloopSm90TmaGmmaWarpSpecializedILi17ENS5_IJNS4_1CILi1EEESB_SB_EEENS1_35KernelTmaWarpSpecializedCooperativeEEENS5_IJNSA_ILi192EEENSA_ILi16EEENSA_ILi64EEEEEEaNS5_IJlSB_lEEEaSJ_NS4_8TiledMMAINS4_8MMA_AtomIJNS4_4SM904GMMA26MMA_64x16x32_S32S8S8_SS_TNEEEENS4_6LayoutINS5_IJNSA_ILi2EEESB_SB_EEENS5_IJSB_NSA_ILi0EEEST_EEEEENS5_IJNS4_10UnderscoreESW_SW_EEEEENS4_13SM90_TMA_LOADENS4_14ComposedLayoutINS4_7SwizzleILi2ELi4ELi3EEENS4_18smem_ptr_flag_bitsILi8EEENSQ_INS5_IJNSA_ILi8EEESH_EEENS5_IJSH_SB_EEEEEEEvNS4_8identityESZ_S19_vS1A_EENS_8epilogue10collective6detail29Sm90TmaWarpSpecializedAdapterINS1D_15DefaultEpilogueIaSJ_SJ_NS1C_6thread17LinearCombinationIaLi1EiiLNS1H_9ScaleType4KindE0ELNS_15FloatRoundStyleE2EaEENS1_15EpilogueDefaultEEEEEvvEEEEvNT_6ParamsE)
	.align		4
        /*000c*/ 	.word	index@(__assertfail)
	.align		4
        /*0010*/ 	.word	0x00000000
	.align		4
        /*0014*/ 	.word	0xfffffffe
	.align		4
        /*0018*/ 	.word	0x00000000
	.align		4
        /*001c*/ 	.word	0xfffffffd
	.align		4
        /*0020*/ 	.word	0x00000000
	.align		4
        /*0024*/ 	.word	0xfffffffc


//--------------------- .nv.constant4             --------------------------
	.section	.nv.constant4,"a",@progbits
	.align	8
	.align		8
.nv.constant4:
        /*0000*/ 	.dword	__assertfail
	.align		8
        /*0008*/ 	.dword	__unnamed_1
	.align		8
        /*0010*/ 	.dword	_ZN40_INTERNAL_791042ba_4_k_cu_5cb83d53_121874cuda3std3__45__cpo5beginE
	.align		8
        /*0018*/ 	.dword	_ZN40_INTERNAL_791042ba_4_k_cu_5cb83d53_121874cuda3std3__45__cpo3endE
	.align		8
        /*0020*/ 	.dword	_ZN40_INTERNAL_791042ba_4_k_cu_5cb83d53_121874cuda3std3__45__cpo6cbeginE
	.align		8
        /*0028*/ 	.dword	_ZN40_INTERNAL_791042ba_4_k_cu_5cb83d53_121874cuda3std3__45__cpo4cendE
	.align		8
        /*0030*/ 	.dword	_ZN40_INTERNAL_791042ba_4_k_cu_5cb83d53_121874cuda3std3__442_GLOBAL__N__791042ba_4_k_cu_5cb83d53_121876ignoreE
	.align		8
        /*0038*/ 	.dword	_ZN40_INTERNAL_791042ba_4_k_cu_5cb83d53_121874cuda3std3__419piecewise_constructE
	.align		8
        /*0040*/ 	.dword	_ZN40_INTERNAL_791042ba_4_k_cu_5cb83d53_121874cuda3std3__48in_placeE
	.align		8
        /*0048*/ 	.dword	_ZN40_INTERNAL_791042ba_4_k_cu_5cb83d53_121874cuda3std6ranges3__45__cpo4swapE
	.align		8
        /*0050*/ 	.dword	_ZN40_INTERNAL_791042ba_4_k_cu_5cb83d53_121874cuda3std6ranges3__45__cpo9iter_moveE
	.align		8
        /*0058*/ 	.dword	_ZN40_INTERNAL_791042ba_4_k_cu_5cb83d53_121874cute7productE
	.align		8
        /*0060*/ 	.dword	_ZN40_INTERNAL_791042ba_4_k_cu_5cb83d53_121874cute1_E
	.align		8
        /*0068*/ 	.dword	$str$22
	.align		8
        /*0070*/ 	.dword	$str$23


//--------------------- .text._ZN7cutlass13device_kernelINS_4gemm6kernel13GemmUniversalIN4cute5tupleIJiiiiEEENS1_10collective13CollectiveMmaINS1_34MainloopSm90TmaGmmaWarpSpecializedILi17ENS5_IJNS4_1CILi1EEESB_SB_EEENS1_35KernelTmaWarpSpecializedCooperativeEEENS5_IJNSA_ILi192EEENSA_ILi16EEENSA_ILi64EEEEEEaNS5_IJlSB_lEEEaSJ_NS4_8TiledMMAINS4_8MMA_AtomIJNS4_4SM904GMMA26MMA_64x16x32_S32S8S8_SS_TNEEEENS4_6LayoutINS5_IJNSA_ILi2EEESB_SB_EEENS5_IJSB_NSA_ILi0EEEST_EEEEENS5_IJNS4_10UnderscoreESW_SW_EEEEENS4_13SM90_TMA_LOADENS4_14ComposedLayoutINS4_7SwizzleILi2ELi4ELi3EEENS4_18smem_ptr_flag_bitsILi8EEENSQ_INS5_IJNSA_ILi8EEESH_EEENS5_IJSH_SB_EEEEEEEvNS4_8identityESZ_S19_vS1A_EENS_8epilogue10collective6detail29Sm90TmaWarpSpecializedAdapterINS1D_15DefaultEpilogueIaSJ_SJ_NS1C_6thread17LinearCombinationIaLi1EiiLNS1H_9ScaleType4KindE0ELNS_15FloatRoundStyleE2EaEENS1_15EpilogueDefaultEEEEEvvEEEEvNT_6ParamsE --------------------------
	.section	.text._ZN7cutlass13device_kernelINS_4gemm6kernel13GemmUniversalIN4cute5tupleIJiiiiEEENS1_10collective13CollectiveMmaINS1_34MainloopSm90TmaGmmaWarpSpecializedILi17ENS5_IJNS4_1CILi1EEESB_SB_EEENS1_35KernelTmaWarpSpecializedCooperativeEEENS5_IJNSA_ILi192EEENSA_ILi16EEENSA_ILi64EEEEEEaNS5_IJlSB_lEEEaSJ_NS4_8TiledMMAINS4_8MMA_AtomIJNS4_4SM904GMMA26MMA_64x16x32_S32S8S8_SS_TNEEEENS4_6LayoutINS5_IJNSA_ILi2EEESB_SB_EEENS5_IJSB_NSA_ILi0EEEST_EEEEENS5_IJNS4_10UnderscoreESW_SW_EEEEENS4_13SM90_TMA_LOADENS4_14ComposedLayoutINS4_7SwizzleILi2ELi4ELi3EEENS4_18smem_ptr_flag_bitsILi8EEENSQ_INS5_IJNSA_ILi8EEESH_EEENS5_IJSH_SB_EEEEEEEvNS4_8identityESZ_S19_vS1A_EENS_8epilogue10collective6detail29Sm90TmaWarpSpecializedAdapterINS1D_15DefaultEpilogueIaSJ_SJ_NS1C_6thread17LinearCombinationIaLi1EiiLNS1H_9ScaleType4KindE0ELNS_15FloatRoundStyleE2EaEENS1_15EpilogueDefaultEEEEEvvEEEEvNT_6ParamsE,"ax",@progbits
	.align	128
.text._ZN7cutlass13device_kernelINS_4gemm6kernel13GemmUniversalIN4cute5tupleIJiiiiEEENS1_10collective13CollectiveMmaINS1_34MainloopSm90TmaGmmaWarpSpecializedILi17ENS5_IJNS4_1CILi1EEESB_SB_EEENS1_35KernelTmaWarpSpecializedCooperativeEEENS5_IJNSA_ILi192EEENSA_ILi16EEENSA_ILi64EEEEEEaNS5_IJlSB_lEEEaSJ_NS4_8TiledMMAINS4_8MMA_AtomIJNS4_4SM904GMMA26MMA_64x16x32_S32S8S8_SS_TNEEEENS4_6LayoutINS5_IJNSA_ILi2EEESB_SB_EEENS5_IJSB_NSA_ILi0EEEST_EEEEENS5_IJNS4_10UnderscoreESW_SW_EEEEENS4_13SM90_TMA_LOADENS4_14ComposedLayoutINS4_7SwizzleILi2ELi4ELi3EEENS4_18smem_ptr_flag_bitsILi8EEENSQ_INS5_IJNSA_ILi8EEESH_EEENS5_IJSH_SB_EEEEEEEvNS4_8identityESZ_S19_vS1A_EENS_8epilogue10collective6detail29Sm90TmaWarpSpecializedAdapterINS1D_15DefaultEpilogueIaSJ_SJ_NS1C_6thread17LinearCombinationIaLi1EiiLNS1H_9ScaleType4KindE0ELNS_15FloatRoundStyleE2EaEENS1_15EpilogueDefaultEEEEEvvEEEEvNT_6ParamsE:
        .type           _ZN7cutlass13device_kernelINS_4gemm6kernel13GemmUniversalIN4cute5tupleIJiiiiEEENS1_10collective13CollectiveMmaINS1_34MainloopSm90TmaGmmaWarpSpecializedILi17ENS5_IJNS4_1CILi1EEESB_SB_EEENS1_35KernelTmaWarpSpecializedCooperativeEEENS5_IJNSA_ILi192EEENSA_ILi16EEENSA_ILi64EEEEEEaNS5_IJlSB_lEEEaSJ_NS4_8TiledMMAINS4_8MMA_AtomIJNS4_4SM904GMMA26MMA_64x16x32_S32S8S8_SS_TNEEEENS4_6LayoutINS5_IJNSA_ILi2EEESB_SB_EEENS5_IJSB_NSA_ILi0EEEST_EEEEENS5_IJNS4_10UnderscoreESW_SW_EEEEENS4_13SM90_TMA_LOADENS4_14ComposedLayoutINS4_7SwizzleILi2ELi4ELi3EEENS4_18smem_ptr_flag_bitsILi8EEENSQ_INS5_IJNSA_ILi8EEESH_EEENS5_IJSH_SB_EEEEEEEvNS4_8identityESZ_S19_vS1A_EENS_8epilogue10collective6detail29Sm90TmaWarpSpecializedAdapterINS1D_15DefaultEpilogueIaSJ_SJ_NS1C_6thread17LinearCombinationIaLi1EiiLNS1H_9ScaleType4KindE0ELNS_15FloatRoundStyleE2EaEENS1_15EpilogueDefaultEEEEEvvEEEEvNT_6ParamsE,@function
        .size           _ZN7cutlass13device_kernelINS_4gemm6kernel13GemmUniversalIN4cute5tupleIJiiiiEEENS1_10collective13CollectiveMmaINS1_34MainloopSm90TmaGmmaWarpSpecializedILi17ENS5_IJNS4_1CILi1EEESB_SB_EEENS1_35KernelTmaWarpSpecializedCooperativeEEENS5_IJNSA_ILi192EEENSA_ILi16EEENSA_ILi64EEEEEEaNS5_IJlSB_lEEEaSJ_NS4_8TiledMMAINS4_8MMA_AtomIJNS4_4SM904GMMA26MMA_64x16x32_S32S8S8_SS_TNEEEENS4_6LayoutINS5_IJNSA_ILi2EEESB_SB_EEENS5_IJSB_NSA_ILi0EEEST_EEEEENS5_IJNS4_10UnderscoreESW_SW_EEEEENS4_13SM90_TMA_LOADENS4_14ComposedLayoutINS4_7SwizzleILi2ELi4ELi3EEENS4_18smem_ptr_flag_bitsILi8EEENSQ_INS5_IJNSA_ILi8EEESH_EEENS5_IJSH_SB_EEEEEEEvNS4_8identityESZ_S19_vS1A_EENS_8epilogue10collective6detail29Sm90TmaWarpSpecializedAdapterINS1D_15DefaultEpilogueIaSJ_SJ_NS1C_6thread17LinearCombinationIaLi1EiiLNS1H_9ScaleType4KindE0ELNS_15FloatRoundStyleE2EaEENS1_15EpilogueDefaultEEEEEvvEEEEvNT_6ParamsE,(.L_x_129 - _ZN7cutlass13device_kernelINS_4gemm6kernel13GemmUniversalIN4cute5tupleIJiiiiEEENS1_10collective13CollectiveMmaINS1_34MainloopSm90TmaGmmaWarpSpecializedILi17ENS5_IJNS4_1CILi1EEESB_SB_EEENS1_35KernelTmaWarpSpecializedCooperativeEEENS5_IJNSA_ILi192EEENSA_ILi16EEENSA_ILi64EEEEEEaNS5_IJlSB_lEEEaSJ_NS4_8TiledMMAINS4_8MMA_AtomIJNS4_4SM904GMMA26MMA_64x16x32_S32S8S8_SS_TNEEEENS4_6LayoutINS5_IJNSA_ILi2EEESB_SB_EEENS5_IJSB_NSA_ILi0EEEST_EEEEENS5_IJNS4_10UnderscoreESW_SW_EEEEENS4_13SM90_TMA_LOADENS4_14ComposedLayoutINS4_7SwizzleILi2ELi4ELi3EEENS4_18smem_ptr_flag_bitsILi8EEENSQ_INS5_IJNSA_ILi8EEESH_EEENS5_IJSH_SB_EEEEEEEvNS4_8identityESZ_S19_vS1A_EENS_8epilogue10collective6detail29Sm90TmaWarpSpecializedAdapterINS1D_15DefaultEpilogueIaSJ_SJ_NS1C_6thread17LinearCombinationIaLi1EiiLNS1H_9ScaleType4KindE0ELNS_15FloatRoundStyleE2EaEENS1_15EpilogueDefaultEEEEEvvEEEEvNT_6ParamsE)
        .other          _ZN7cutlass13device_kernelINS_4gemm6kernel13GemmUniversalIN4cute5tupleIJiiiiEEENS1_10collective13CollectiveMmaINS1_34MainloopSm90TmaGmmaWarpSpecializedILi17ENS5_IJNS4_1CILi1EEESB_SB_EEENS1_35KernelTmaWarpSpecializedCooperativeEEENS5_IJNSA_ILi192EEENSA_ILi16EEENSA_ILi64EEEEEEaNS5_IJlSB_lEEEaSJ_NS4_8TiledMMAINS4_8MMA_AtomIJNS4_4SM904GMMA26MMA_64x16x32_S32S8S8_SS_TNEEEENS4_6LayoutINS5_IJNSA_ILi2EEESB_SB_EEENS5_IJSB_NSA_ILi0EEEST_EEEEENS5_IJNS4_10UnderscoreESW_SW_EEEEENS4_13SM90_TMA_LOADENS4_14ComposedLayoutINS4_7SwizzleILi2ELi4ELi3EEENS4_18smem_ptr_flag_bitsILi8EEENSQ_INS5_IJNSA_ILi8EEESH_EEENS5_IJSH_SB_EEEEEEEvNS4_8identityESZ_S19_vS1A_EENS_8epilogue10collective6detail29Sm90TmaWarpSpecializedAdapterINS1D_15DefaultEpilogueIaSJ_SJ_NS1C_6thread17LinearCombinationIaLi1EiiLNS1H_9ScaleType4KindE0ELNS_15FloatRoundStyleE2EaEENS1_15EpilogueDefaultEEEEEvvEEEEvNT_6ParamsE,@"STO_CUDA_ENTRY STV_DEFAULT"
_ZN7cutlass13device_kernelINS_4gemm6kernel13GemmUniversalIN4cute5tupleIJiiiiEEENS1_10collective13CollectiveMmaINS1_34MainloopSm90TmaGmmaWarpSpecializedILi17ENS5_IJNS4_1CILi1EEESB_SB_EEENS1_35KernelTmaWarpSpecializedCooperativeEEENS5_IJNSA_ILi192EEENSA_ILi16EEENSA_ILi64EEEEEEaNS5_IJlSB_lEEEaSJ_NS4_8TiledMMAINS4_8MMA_AtomIJNS4_4SM904GMMA26MMA_64x16x32_S32S8S8_SS_TNEEEENS4_6LayoutINS5_IJNSA_ILi2EEESB_SB_EEENS5_IJSB_NSA_ILi0EEEST_EEEEENS5_IJNS4_10UnderscoreESW_SW_EEEEENS4_13SM90_TMA_LOADENS4_14ComposedLayoutINS4_7SwizzleILi2ELi4ELi3EEENS4_18smem_ptr_flag_bitsILi8EEENSQ_INS5_IJNSA_ILi8EEESH_EEENS5_IJSH_SB_EEEEEEEvNS4_8identityESZ_S19_vS1A_EENS_8epilogue10collective6detail29Sm90TmaWarpSpecializedAdapterINS1D_15DefaultEpilogueIaSJ_SJ_NS1C_6thread17LinearCombinationIaLi1EiiLNS1H_9ScaleType4KindE0ELNS_15FloatRoundStyleE2EaEENS1_15EpilogueDefaultEEEEEvvEEEEvNT_6ParamsE:
[----:B------:R-:W0:Y:S01]  /*0000*/  LDC R1, c[0x0][0x28] ;  /* 0x00000a00ff017b82 */ /* 0x000e220000000800 */
[----:B------:R-:W1:Y:S01]  /*0010*/  S2R R18, SR_TID.X ;  /* 0x0000000000127919 */ /* 0x000e620000002100 */
[----:B------:R-:W-:Y:S01]  /*0020*/  ELECT P0, URZ, PT ;  /* 0x00000000003f782f */ /* 0x000fe20003800000 */
[----:B------:R-:W-:Y:S01]  /*0030*/  BSSY B0, `(.L_x_0) ;  /* 0x000000f000007945 */ /* 0x000fe20003800000 */
[--C-:B-1----:R-:W-:Y:S02]  /*0040*/  SHF.R.U32.HI R0, RZ, 0x5, R18.reuse ;  /* 0x00000005ff007819 */ /* 0x102fe40000011612 */
[----:B------:R-:W-:-:S03]  /*0050*/  SHF.R.U32.HI R3, RZ, 0x7, R18 ;  /* 0x00000007ff037819 */ /* 0x000fc60000011612 */
[----:B------:R-:W1:Y:S04]  /*0060*/  SHFL.IDX PT, R2, R0, RZ, 0x1f ;  /* 0x00001fff00027589 */ /* 0x000e6800000e0000 */
[----:B------:R2:W3:Y:S01]  /*0070*/  SHFL.IDX PT, R10, R3, RZ, 0x1f ;  /* 0x00001fff030a7589 */ /* 0x0004e200000e0000 */
[----:B-1----:R-:W-:-:S13]  /*0080*/  ISETP.NE.OR P0, PT, R2, RZ, !P0 ;  /* 0x000000ff0200720c */ /* 0x002fda0004705670 */
[----:B0-23--:R-:W-:Y:S05]  /*0090*/  @P0 BRA `(.L_x_1) ;  /* 0x0000000000200947 */ /* 0x00dfea0003800000 */
[----:B------:R-:W-:Y:S02]  /*00a0*/  ULDC.64 UR4, c[0x0][0x198] ;  /* 0x0000660000047ab9 */ /* 0x000fe40000000a00 */
[----:B------:R-:W-:Y:S02]  /*00b0*/  UIADD3 UR6, UP0, UR4, 0xf0, URZ ;  /* 0x000000f004067890 */ /* 0x000fe4000ff1e03f */
[----:B------:R-:W-:Y:S02]  /*00c0*/  UIADD3 UR4, UP1, UR4, 0x1f0, URZ ;  /* 0x000001f004047890 */ /* 0x000fe4000ff3e03f */
[----:B------:R-:W-:Y:S02]  /*00d0*/  UIADD3.X UR7, URZ, UR5, URZ, UP0, !UPT ;  /* 0x000000053f077290 */ /* 0x000fe400087fe43f */
[----:B------:R-:W-:-:S07]  /*00e0*/  UIADD3.X UR5, URZ, UR5, URZ, UP1, !UPT ;  /* 0x000000053f057290 */ /* 0x000fce0008ffe43f */
[----:B------:R0:W-:Y:S02]  /*00f0*/  UTMACCTL.PF [UR6] ;  /* 0x00000000060079b9 */ /* 0x0001e40008040000 */
[----:B------:R0:W-:Y:S02]  /*0100*/  UTMACCTL.PF [UR4] ;  /* 0x00000000040079b9 */ /* 0x0001e40008040000 */
[----:B0-----:R-:W-:Y:S01]  /*0110*/  NOP ;  /* 0x0000000000007918 */ /* 0x001fe20000000000 */
.L_x_1:
[----:B------:R-:W-:Y:S05]  /*0120*/  BSYNC B0 ;  /* 0x0000000000007941 */ /* 0x000fea0003800000 */
.L_x_0:
[----:B------:R-:W0:Y:S02]  /*0130*/  SHFL.IDX PT, R3, R0, RZ, 0x1f ;  /* 0x00001fff00037589 */ /* 0x000e2400000e0000 */
[----:B0-----:R-:W-:-:S13]  /*0140*/  ISETP.NE.AND P0, PT, R3, RZ, PT ;  /* 0x000000ff0300720c */ /* 0x001fda0003f05270 */
[----:B------:R-:W-:Y:S05]  /*0150*/  @P0 BRA `(.L_x_2) ;  /* 0x0000000000cc0947 */ /* 0x000fea0003800000 */
[----:B------:R-:W-:Y:S01]  /*0160*/  ELECT P0, URZ, PT ;  /* 0x00000000003f782f */ /* 0x000fe20003800000 */
[----:B------:R-:W-:-:S12]  /*0170*/  BSSY B0, `(.L_x_2) ;  /* 0x0000031000007945 */ /* 0x000fd80003800000 */
[----:B------:R-:W-:Y:S05]  /*0180*/  @!P0 BRA `(.L_x_3) ;  /* 0x0000000000bc8947 */ /* 0x000fea0003800000 */
[----:B------:R-:W0:Y:S01]  /*0190*/  S2UR UR8, SR_CgaCtaId ;  /* 0x00000000000879c3 */ /* 0x000e220000008800 */
[----:B------:R-:W-:Y:S01]  /*01a0*/  UMOV UR4, 0x400 ;  /* 0x0000040000047882 */ /* 0x000fe20000000000 */
[----:B------:R-:W-:Y:S01]  /*01b0*/  UMOV UR5, 0x1 ;  /* 0x0000000100057882 */ /* 0x000fe20000000000 */
[----:B------:R-:W-:Y:S02]  /*01c0*/  UMOV UR6, 0x100 ;  /* 0x0000010000067882 */ /* 0x000fe40000000000 */
[----:B------:R-:W-:-:S04]  /*01d0*/  UIADD3 UR6, -UR6, 0x100000, URZ ;  /* 0x0010000006067890 */ /* 0x000fc8000fffe13f */
[----:B------:R-:W-:Y:S02]  /*01e0*/  USHF.L.U32 UR7, UR6, 0xb, URZ ;  /* 0x0000000b06077899 */ /* 0x000fe4000800063f */
[----:B------:R-:W-:Y:S02]  /*01f0*/  USHF.L.U32 UR6, UR6, 0x1, URZ ;  /* 0x0000000106067899 */ /* 0x000fe4000800063f */
[----:B0-----:R-:W-:Y:S02]  /*0200*/  ULEA UR8, UR8, UR4, 0x18 ;  /* 0x0000000408087291 */ /* 0x001fe4000f8ec03f */
[----:B------:R-:W-:-:S04]  /*0210*/  UIADD3 UR4, -UR5, 0x100000, URZ ;  /* 0x0010000005047890 */ /* 0x000fc8000fffe13f */
[----:B------:R-:W-:Y:S02]  /*0220*/  USHF.L.U32 UR5, UR4, 0xb, URZ ;  /* 0x0000000b04057899 */ /* 0x000fe4000800063f */
[----:B------:R-:W-:Y:S01]  /*0230*/  USHF.L.U32 UR4, UR4, 0x1, URZ ;  /* 0x0000000104047899 */ /* 0x000fe2000800063f */
[----:B------:R-:W0:Y:S11]  /*0240*/  FENCE.VIEW.ASYNC.S ;  /* 0x00000000000073c6 */ /* 0x000e360000000000 */
[----:B0-----:R0:W1:Y:S01]  /*0250*/  SYNCS.EXCH.64 URZ, [UR8], UR4 ;  /* 0x00000004083f75b2 */ /* 0x0010620008000100 */
[----:B------:R0:W2:Y:S01]  /*0260*/  SYNCS.EXCH.64 URZ, [UR8+0x88], UR6 ;  /* 0x00008806083f75b2 */ /* 0x0000a20008000100 */
[----:B------:R0:W3:Y:S01]  /*0270*/  SYNCS.EXCH.64 URZ, [UR8+0x8], UR4 ;  /* 0x00000804083f75b2 */ /* 0x0000e20008000100 */
[----:B------:R0:W4:Y:S01]  /*0280*/  SYNCS.EXCH.64 URZ, [UR8+0x90], UR6 ;  /* 0x00009006083f75b2 */ /* 0x0001220008000100 */
[----:B------:R0:W0:Y:S01]  /*0290*/  SYNCS.EXCH.64 URZ, [UR8+0x10], UR4 ;  /* 0x00001004083f75b2 */ /* 0x0000220008000100 */
        /* <DEDUP_REMOVED lines=29> */
[----:B-1234-:R-:W-:Y:S01]  /*0470*/  NOP ;  /* 0x0000000000007918 */ /* 0x01efe20000000000 */
.L_x_3:
[----:B0-----:R-:W-:Y:S05]  /*0480*/  BSYNC B0 ;  /* 0x0000000000007941 */ /* 0x001fea0003800000 */
.L_x_2:
[----:B------:R-:W0:Y:S01]  /*0490*/  SHFL.IDX PT, R0, R0, RZ, 0x1f ;  /* 0x00001fff00007589 */ /* 0x000e2200000e0000 */
[----:B------:R-:W-:Y:S01]  /*04a0*/  ELECT P0, URZ, PT ;  /* 0x00000000003f782f */ /* 0x000fe20003800000 */
[----:B------:R-:W1:Y:S01]  /*04b0*/  LDC R16, c[0x0][0x65c] ;  /* 0x00019700ff107b82 */ /* 0x000e620000000800 */
[----:B------:R-:W-:Y:S01]  /*04c0*/  SHF.R.S32.HI R5, RZ, 0x1f, R2 ;  /* 0x0000001fff057819 */ /* 0x000fe20000011402 */
[----:B------:R-:W2:Y:S01]  /*04d0*/  S2R R3, SR_CTAID.Y ;  /* 0x0000000000037919 */ /* 0x000ea20000002600 */
[----:B------:R-:W-:Y:S01]  /*04e0*/  UMOV UR4, 0x20 ;  /* 0x0000002000047882 */ /* 0x000fe20000000000 */
[----:B------:R-:W-:Y:S01]  /*04f0*/  ISETP.NE.AND P2, PT, R10, RZ, PT ;  /* 0x000000ff0a00720c */ /* 0x000fe20003f45270 */
[----:B------:R-:W-:Y:S01]  /*0500*/  NOP ;  /* 0x0000000000007918 */ /* 0x000fe20000000000 */
[----:B------:R-:W3:Y:S01]  /*0510*/  S2R R4, SR_CTAID.X ;  /* 0x0000000000047919 */ /* 0x000ee20000002500 */
[----:B------:R-:W-:Y:S01]  /*0520*/  LEA.HI R5, R5, R2, RZ, 0x2 ;  /* 0x0000000205057211 */ /* 0x000fe200078f10ff */
[----:B------:R-:W-:-:S03]  /*0530*/  NOP ;  /* 0x0000000000007918 */ /* 0x000fc60000000000 */
[----:B------:R-:W-:Y:S02]  /*0540*/  LOP3.LUT R5, R5, 0xfffffffc, RZ, 0xc0, !PT ;  /* 0xfffffffc05057812 */ /* 0x000fe400078ec0ff */
[----:B0-----:R-:W-:Y:S02]  /*0550*/  ISETP.NE.OR P0, PT, R0, RZ, !P0 ;  /* 0x000000ff0000720c */ /* 0x001fe40004705670 */
[----:B-1----:R-:W-:-:S04]  /*0560*/  ISETP.NE.AND P3, PT, R16, 0x1, PT ;  /* 0x000000011000780c */ /* 0x002fc80003f65270 */
[----:B------:R-:W-:Y:S01]  /*0570*/  P2R R0, PR, RZ, 0x8 ;  /* 0x00000008ff007803 */ /* 0x000fe20000000000 */
[----:B------:R-:W-:Y:S02]  /*0580*/  IMAD.IADD R0, R2, 0x1, -R5 ;  /* 0x0000000102007824 */ /* 0x000fe400078e0a05 */
[----:B------:R-:W-:-:S04]  /*0590*/  IMAD.MOV.U32 R5, RZ, RZ, RZ ;  /* 0x000000ffff057224 */ /* 0x000fc800078e00ff */
[----:B------:R-:W-:Y:S01]  /*05a0*/  VOTEU.ALL UP0, P0 ;  /* 0x00000000003f7886 */ /* 0x000fe20000000000 */
[----:B------:R-:W-:Y:S01]  /*05b0*/  VOTEU.ALL UP1, P0 ;  /* 0x00000000003f7886 */ /* 0x000fe20000020000 */
[----:B------:R-:W3:Y:S01]  /*05c0*/  @P3 LDC R9, c[0x0][0x10] ;  /* 0x00000400ff093b82 */ /* 0x000ee20000000800 */
[----:B--2---:R-:W-:Y:S02]  /*05d0*/  @P3 IMAD.MOV.U32 R6, RZ, RZ, R3 ;  /* 0x000000ffff063224 */ /* 0x004fe400078e0003 */
[----:B------:R-:W-:Y:S01]  /*05e0*/  @!UP0 UMOV UR6, 0x400 ;  /* 0x0000040000068882 */ /* 0x000fe20000000000 */
[----:B------:R-:W-:-:S04]  /*05f0*/  @!UP0 UIADD3 UR4, -UR4, 0x100000, URZ ;  /* 0x0010000004048890 */ /* 0x000fc8000fffe13f */
[----:B------:R-:W-:Y:S02]  /*0600*/  @!UP0 USHF.L.U32 UR5, UR4, 0xb, URZ ;  /* 0x0000000b04058899 */ /* 0x000fe4000800063f */
[----:B------:R-:W-:Y:S01]  /*0610*/  @!UP0 USHF.L.U32 UR4, UR4, 0x1, URZ ;  /* 0x0000000104048899 */ /* 0x000fe2000800063f */
[----:B------:R-:W-:Y:S02]  /*0620*/  @P3 IMAD.MOV.U32 R7, RZ, RZ, RZ ;  /* 0x000000ffff073224 */ /* 0x000fe400078e00ff */
[----:B------:R-:W-:Y:S01]  /*0630*/  @P3 IMAD.MOV.U32 R17, RZ, RZ, RZ ;  /* 0x000000ffff113224 */ /* 0x000fe200078e00ff */
[----:B------:R-:W0:Y:S08]  /*0640*/  @!UP0 S2UR UR7, SR_CgaCtaId ;  /* 0x00000000000789c3 */ /* 0x000e300000008800 */
[----:B------:R-:W1:Y:S01]  /*0650*/  @!P3 LDC R11, c[0x0][0xc] ;  /* 0x00000300ff0bbb82 */ /* 0x000e620000000800 */
[----:B---3--:R-:W-:-:S04]  /*0660*/  @P3 IMAD.WIDE.U32 R8, R4, R9, R6 ;  /* 0x0000000904083225 */ /* 0x008fc800078e0006 */
[----:B------:R-:W-:Y:S02]  /*0670*/  @P3 IMAD.MOV.U32 R2, RZ, RZ, R8 ;  /* 0x000000ffff023224 */ /* 0x000fe400078e0008 */
[----:B------:R-:W-:Y:S01]  /*0680*/  @P3 IMAD.IADD R17, R9, 0x1, R17 ;  /* 0x0000000109113824 */ /* 0x000fe200078e0211 */
[----:B0-----:R-:W-:Y:S01]  /*0690*/  @!UP0 ULEA UR6, UR7, UR6, 0x18 ;  /* 0x0000000607068291 */ /* 0x001fe2000f8ec03f */
[----:B------:R-:W-:Y:S01]  /*06a0*/  VOTEU.ALL UP0, P0 ;  /* 0x00000000003f7886 */ /* 0x000fe20000000000 */
[----:B------:R-:W-:-:S04]  /*06b0*/  ISETP.NE.AND P0, PT, R0, 0x3, PT ;  /* 0x000000030000780c */ /* 0x000fc80003f05270 */
[----:B------:R-:W-:Y:S01]  /*06c0*/  ISETP.EQ.OR P0, PT, R0, RZ, !P0 ;  /* 0x000000ff0000720c */ /* 0x000fe20004702670 */
[----:B-1----:R-:W-:-:S03]  /*06d0*/  @!P3 IMAD.WIDE.U32 R6, R11, R3, R4 ;  /* 0x000000030b06b225 */ /* 0x002fc600078e0004 */
[C---:B------:R-:W-:Y:S01]  /*06e0*/  ISETP.EQ.AND P0, PT, R10.reuse, RZ, P0 ;  /* 0x000000ff0a00720c */ /* 0x040fe20000702270 */
[----:B------:R-:W-:Y:S01]  /*06f0*/  VIADD R10, R10, 0xffffffff ;  /* 0xffffffff0a0a7836 */ /* 0x000fe20000000000 */
[----:B------:R-:W0:Y:S02]  /*0700*/  FENCE.VIEW.ASYNC.S ;  /* 0x00000000000073c6 */ /* 0x000e240000000000 */
[----:B0-----:R0:W1:Y:S01]  /*0710*/  @!UP0 SYNCS.EXCH.64 URZ, [UR6+0x120], UR4 ;  /* 0x00012004063f85b2 */ /* 0x0010620008000100 */
[----:B------:R-:W-:Y:S01]  /*0720*/  @!P3 IMAD.MOV.U32 R2, RZ, RZ, R6 ;  /* 0x000000ffff02b224 */ /* 0x000fe200078e0006 */
[----:B------:R-:W-:Y:S01]  /*0730*/  SEL R19, RZ, 0x1, !P0 ;  /* 0x00000001ff137807 */ /* 0x000fe20004000000 */
[----:B------:R-:W-:Y:S01]  /*0740*/  @!P3 IMAD.MOV.U32 R17, RZ, RZ, R7 ;  /* 0x000000ffff11b224 */ /* 0x000fe200078e0007 */
[----:B------:R-:W-:-:S04]  /*0750*/  ISETP.GE.U32.AND P1, PT, R10, 0x2, PT ;  /* 0x000000020a00780c */ /* 0x000fc80003f26070 */
[----:B------:R-:W-:Y:S01]  /*0760*/  SEL R19, R19, 0x2, P1 ;  /* 0x0000000213137807 */ /* 0x000fe20000800000 */
[----:B------:R0:W1:Y:S01]  /*0770*/  @!UP1 SYNCS.EXCH.64 URZ, [UR6+0x128], UR4 ;  /* 0x00012804063f95b2 */ /* 0x0000620008000100 */
[----:B------:R-:W-:Y:S01]  /*0780*/  NOP ;  /* 0x0000000000007918 */ /* 0x000fe20000000000 */
[----:B-1----:R-:W-:Y:S06]  /*0790*/  BAR.SYNC.DEFER_BLOCKING 0x0 ;  /* 0x0000000000007b1d */ /* 0x002fec0000010000 */
[----:B------:R-:W-:Y:S05]  /*07a0*/  @!P2 BRA `(.L_x_4) ;  /* 0x0000002c0094a947 */ /* 0x000fea0003800000 */
[----:B------:R-:W-:-:S13]  /*07b0*/  ISETP.GT.U32.AND P0, PT, R10, 0x1, PT ;  /* 0x000000010a00780c */ /* 0x000fda0003f04070 */
[----:B0-----:R-:W-:Y:S05]  /*07c0*/  @P0 EXIT ;  /* 0x000000000000094d */ /* 0x001fea0003800000 */
[----:B------:R-:W-:Y:S01]  /*07d0*/  ULDC.64 UR4, c[0x0][0x650] ;  /* 0x0001940000047ab9 */ /* 0x000fe20000000a00 */
[----:B------:R-:W-:Y:S01]  /*07e0*/  PRMT R0, RZ, 0x7610, R0 ;  /* 0x00007610ff007816 */ /* 0x000fe20000000000 */
[----:B------:R-:W-:Y:S01]  /*07f0*/  IMAD.MOV.U32 R41, RZ, RZ, -0x1 ;  /* 0xffffffffff297424 */ /* 0x000fe200078e00ff */
[----:B------:R-:W-:Y:S01]  /*0800*/  ISETP.GE.U32.AND P0, PT, R2, UR4, PT ;  /* 0x0000000402007c0c */ /* 0x000fe2000bf06070 */
[----:B------:R-:W-:Y:S02]  /*0810*/  IMAD.MOV.U32 R44, RZ, RZ, -0x1 ;  /* 0xffffffffff2c7424 */ /* 0x000fe400078e00ff */
[----:B------:R-:W-:Y:S01]  /*0820*/  IMAD.MOV.U32 R45, RZ, RZ, -0x1 ;  /* 0xffffffffff2d7424 */ /* 0x000fe200078e00ff */
[----:B------:R-:W-:-:S13]  /*0830*/  ISETP.GE.U32.AND.EX P0, PT, R17, UR5, PT, P0 ;  /* 0x0000000511007c0c */ /* 0x000fda000bf06100 */
[----:B------:R-:W-:Y:S05]  /*0840*/  @P0 BRA `(.L_x_5) ;  /* 0x00000004005c0947 */ /* 0x000fea0003800000 */
[----:B------:R-:W0:Y:S01]  /*0850*/  LDC.64 R14, c[0x0][0x628] ;  /* 0x00018a00ff0e7b82 */ /* 0x000e220000000a00 */
[----:B------:R-:W-:Y:S02]  /*0860*/  IMAD.MOV.U32 R6, RZ, RZ, R2 ;  /* 0x000000ffff067224 */ /* 0x000fe400078e0002 */
[----:B------:R-:W-:-:S05]  /*0870*/  IMAD.MOV.U32 R7, RZ, RZ, R17 ;  /* 0x000000ffff077224 */ /* 0x000fca00078e0011 */
[----:B------:R-:W1:Y:S08]  /*0880*/  LDC R0, c[0x0][0x630] ;  /* 0x00018c00ff007b82 */ /* 0x000e700000000800 */
[----:B------:R-:W2:Y:S01]  /*0890*/  LDC.64 R20, c[0x0][0x620] ;  /* 0x00018800ff147b82 */ /* 0x000ea20000000a00 */
[----:B0-----:R-:W-:-:S04]  /*08a0*/  ISETP.NE.U32.AND P0, PT, R14, RZ, PT ;  /* 0x000000ff0e00720c */ /* 0x001fc80003f05070 */
[----:B------:R-:W-:-:S13]  /*08b0*/  ISETP.NE.AND.EX P0, PT, R15, RZ, PT, P0 ;  /* 0x000000ff0f00720c */ /* 0x000fda0003f05300 */
[----:B-12---:R-:W-:Y:S05]  /*08c0*/  @!P0 BRA `(.L_x_6) ;  /* 0x0000000000288947 */ /* 0x006fea0003800000 */
[----:B------:R-:W0:Y:S02]  /*08d0*/  LDC R11, c[0x0][0x634] ;  /* 0x00018d00ff0b7b82 */ /* 0x000e240000000800 */
[----:B0-----:R-:W-:-:S05]  /*08e0*/  IADD3 R11, P0, R2, R11, RZ ;  /* 0x0000000b020b7210 */ /* 0x001fca0007f1e0ff */
[----:B------:R-:W-:-:S04]  /*08f0*/  IMAD.X R13, RZ, RZ, R17, P0 ;  /* 0x000000ffff0d7224 */ /* 0x000fc800000e0611 */
[----:B------:R-:W-:-:S04]  /*0900*/  IMAD.WIDE.U32 R6, R13, R14, RZ ;  /* 0x0000000e0d067225 */ /* 0x000fc800078e00ff */
[----:B------:R-:W-:-:S04]  /*0910*/  IMAD.WIDE.U32 R8, P0, R11, R15, R6 ;  /* 0x0000000f0b087225 */ /* 0x000fc80007800006 */
[----:B------:R-:W-:-:S04]  /*0920*/  IMAD.WIDE.U32 R6, R11, R14, RZ ;  /* 0x0000000e0b067225 */ /* 0x000fc800078e00ff */
[----:B------:R-:W-:Y:S01]  /*0930*/  IMAD.X R11, RZ, RZ, RZ, P0 ;  /* 0x000000ffff0b7224 */ /* 0x000fe200000e06ff */
[----:B------:R-:W-:Y:S01]  /*0940*/  IADD3 RZ, P0, R7, R8, RZ ;  /* 0x0000000807ff7210 */ /* 0x000fe20007f1e0ff */
[----:B------:R-:W-:-:S04]  /*0950*/  IMAD.MOV.U32 R10, RZ, RZ, R9 ;  /* 0x000000ffff0a7224 */ /* 0x000fc800078e0009 */
[----:B------:R-:W-:-:S08]  /*0960*/  IMAD.WIDE.U32.X R6, R13, R15, R10, P0 ;  /* 0x0000000f0d067225 */ /* 0x000fd000000e040a */
.L_x_6:
[-CC-:B------:R-:W-:Y:S01]  /*0970*/  SHF.R.U64 R45, R6, R0.reuse, R7.reuse ;  /* 0x00000000062d7219 */ /* 0x180fe20000001207 */
[----:B------:R-:W0:Y:S01]  /*0980*/  LDC R10, c[0x0][0x618] ;  /* 0x00018600ff0a7b82 */ /* 0x000e220000000800 */
[----:B------:R-:W-:Y:S01]  /*0990*/  SHF.R.U32.HI R5, RZ, R0, R7 ;  /* 0x00000000ff057219 */ /* 0x000fe20000011607 */
[----:B------:R-:W-:Y:S01]  /*09a0*/  ULDC UR4, c[0x0][0x150] ;  /* 0x0000540000047ab9 */ /* 0x000fe20000000800 */
[----:B------:R-:W-:Y:S01]  /*09b0*/  IADD3 R9, P0, RZ, -R45, RZ ;  /* 0x8000002dff097210 */ /* 0x000fe20007f1e0ff */
[----:B------:R-:W-:Y:S01]  /*09c0*/  IMAD.MOV.U32 R6, RZ, RZ, R2 ;  /* 0x000000ffff067224 */ /* 0x000fe200078e0002 */
[----:B------:R-:W-:Y:S01]  /*09d0*/  I2FP.F32.U32 R0, R4 ;  /* 0x0000000400007245 */ /* 0x000fe20000201000 */
[----:B------:R-:W-:Y:S02]  /*09e0*/  IMAD.MOV.U32 R7, RZ, RZ, R17 ;  /* 0x000000ffff077224 */ /* 0x000fe400078e0011 */
[----:B------:R-:W1:Y:S01]  /*09f0*/  LDC.64 R26, c[0x0][0x640] ;  /* 0x00019000ff1a7b82 */ /* 0x000e620000000a00 */
[----:B------:R-:W-:-:S02]  /*0a00*/  IMAD.X R11, RZ, RZ, ~R5, P0 ;  /* 0x000000ffff0b7224 */ /* 0x000fc400000e0e05 */
[----:B------:R-:W-:Y:S01]  /*0a10*/  FMUL R0, R0, UR4 ;  /* 0x0000000400007c20 */ /* 0x000fe20008400000 */
[----:B------:R-:W-:Y:S01]  /*0a20*/  IMAD.WIDE.U32 R6, R9, R20, R6 ;  /* 0x0000001409067225 */ /* 0x000fe200078e0006 */
[----:B------:R-:W-:-:S03]  /*0a30*/  ULDC UR4, c[0x0][0x154] ;  /* 0x0000550000047ab9 */ /* 0x000fc60000000800 */
[----:B------:R-:W-:Y:S01]  /*0a40*/  IMAD R8, R11, R20, RZ ;  /* 0x000000140b087224 */ /* 0x000fe200078e02ff */
[----:B------:R-:W2:Y:S01]  /*0a50*/  LDC R5, c[0x0][0x144] ;  /* 0x00005100ff057b82 */ /* 0x000ea20000000800 */
[----:B------:R-:W3:Y:S02]  /*0a60*/  F2I.U32.TRUNC.NTZ R0, R0 ;  /* 0x0000000000007305 */ /* 0x000ee4000020f000 */
[----:B------:R-:W-:-:S04]  /*0a70*/  IMAD R9, R9, R21, R8 ;  /* 0x0000001509097224 */ /* 0x000fc800078e0208 */
[----:B------:R-:W-:Y:S01]  /*0a80*/  IMAD.IADD R7, R7, 0x1, R9 ;  /* 0x0000000107077824 */ /* 0x000fe200078e0209 */
[----:B------:R-:W4:Y:S01]  /*0a90*/  LDC R12, c[0x0][0x608] ;  /* 0x00018200ff0c7b82 */ /* 0x000f220000000800 */
[----:B------:R-:W-:-:S03]  /*0aa0*/  IMAD.MOV.U32 R9, RZ, RZ, -0x1 ;  /* 0xffffffffff097424 */ /* 0x000fc600078e00ff */
[-CC-:B0-----:R-:W-:Y:S02]  /*0ab0*/  SHF.R.U64 R20, R6, R10.reuse, R7.reuse ;  /* 0x0000000a06147219 */ /* 0x181fe40000001207 */
[----:B------:R-:W-:Y:S02]  /*0ac0*/  I2FP.F32.U32 R6, R3 ;  /* 0x0000000300067245 */ /* 0x000fe40000201000 */
[----:B------:R-:W0:Y:S01]  /*0ad0*/  LDC R24, c[0x0][0x658] ;  /* 0x00019600ff187b82 */ /* 0x000e220000000800 */
[----:B-1----:R-:W-:Y:S01]  /*0ae0*/  ISETP.NE.U32.AND P0, PT, R26, RZ, PT ;  /* 0x000000ff1a00720c */ /* 0x002fe20003f05070 */
[----:B---3--:R-:W-:Y:S01]  /*0af0*/  IMAD.MOV R8, RZ, RZ, -R0 ;  /* 0x000000ffff087224 */ /* 0x008fe200078e0a00 */
[----:B------:R-:W-:Y:S01]  /*0b00*/  SHF.R.U32.HI R7, RZ, R10, R7 ;  /* 0x0000000aff077219 */ /* 0x000fe20000011607 */
[----:B------:R-:W-:Y:S01]  /*0b10*/  FMUL R6, R6, UR4 ;  /* 0x0000000406067c20 */ /* 0x000fe20008400000 */
[----:B------:R-:W-:-:S03]  /*0b20*/  ISETP.NE.AND.EX P0, PT, R27, RZ, PT, P0 ;  /* 0x000000ff1b00720c */ /* 0x000fc60003f05300 */
[----:B------:R-:W1:Y:S01]  /*0b30*/  LDC R14, c[0x0][0x148] ;  /* 0x00005200ff0e7b82 */ /* 0x000e620000000800 */
[----:B--2---:R-:W-:-:S07]  /*0b40*/  IMAD R0, R5, R8, R4 ;  /* 0x0000000805007224 */ /* 0x004fce00078e0204 */
[----:B------:R-:W2:Y:S01]  /*0b50*/  LDC R22, c[0x0][0x600] ;  /* 0x00018000ff167b82 */ /* 0x000ea20000000800 */
[-CC-:B----4-:R-:W-:Y:S02]  /*0b60*/  SHF.R.U64 R28, R20, R12.reuse, R7.reuse ;  /* 0x0000000c141c7219 */ /* 0x190fe40000001207 */
[----:B------:R-:W-:Y:S01]  /*0b70*/  SHF.R.U32.HI R5, RZ, R12, R7 ;  /* 0x0000000cff057219 */ /* 0x000fe20000011607 */
[----:B------:R-:W-:Y:S01]  /*0b80*/  IMAD.MOV.U32 R7, RZ, RZ, 0x1 ;  /* 0x00000001ff077424 */ /* 0x000fe200078e00ff */
[----:B------:R3:W4:Y:S03]  /*0b90*/  F2I.U32.TRUNC.NTZ R12, R6 ;  /* 0x00000006000c7305 */ /* 0x000726000020f000 */
[----:B------:R-:W1:Y:S01]  /*0ba0*/  LDC R15, c[0x0][0x648] ;  /* 0x00019200ff0f7b82 */ /* 0x000e620000000800 */
[-C--:B0-----:R-:W-:Y:S02]  /*0bb0*/  SHF.L.U32 R4, R9, R24.reuse, RZ ;  /* 0x0000001809047219 */ /* 0x081fe400000006ff */
[----:B------:R-:W-:-:S02]  /*0bc0*/  SHF.R.U64 R30, R28, R24, R5 ;  /* 0x000000181c1e7219 */ /* 0x000fc40000001205 */
[----:B------:R-:W-:Y:S02]  /*0bd0*/  LOP3.LUT R11, RZ, R4, RZ, 0x33, !PT ;  /* 0x00000004ff0b7212 */ /* 0x000fe400078e33ff */
[-C--:B------:R-:W-:Y:S01]  /*0be0*/  SHF.R.U32.HI R5, RZ, R24.reuse, R5 ;  /* 0x00000018ff057219 */ /* 0x080fe20000011605 */
[----:B------:R-:W0:Y:S01]  /*0bf0*/  LDC R21, c[0x0][0x638] ;  /* 0x00018e00ff157b82 */ /* 0x000e220000000800 */
[----:B------:R-:W-:Y:S01]  /*0c00*/  SHF.L.U32 R10, R7, R24, RZ ;  /* 0x00000018070a7219 */ /* 0x000fe200000006ff */
[----:B------:R-:W-:-:S06]  /*0c10*/  IMAD.MOV.U32 R4, RZ, RZ, R30 ;  /* 0x000000ffff047224 */ /* 0x000fcc00078e001e */
[----:B------:R-:W0:Y:S01]  /*0c20*/  LDC R41, c[0x0][0x610] ;  /* 0x00018400ff297b82 */ /* 0x000e220000000800 */
[----:B---34-:R-:W-:Y:S05]  /*0c30*/  @!P0 BRA `(.L_x_7) ;  /* 0x0000000000288947 */ /* 0x018fea0003800000 */
[----:B------:R-:W3:Y:S02]  /*0c40*/  LDC R9, c[0x0][0x64c] ;  /* 0x00019300ff097b82 */ /* 0x000ee40000000800 */
[----:B---3--:R-:W-:-:S05]  /*0c50*/  IADD3 R9, P0, R30, R9, RZ ;  /* 0x000000091e097210 */ /* 0x008fca0007f1e0ff */
        /* <DEDUP_REMOVED lines=8> */
.L_x_7:
[----:B-1----:R-:W-:Y:S01]  /*0ce0*/  SHF.R.U64 R4, R4, R15, R5 ;  /* 0x0000000f04047219 */ /* 0x002fe20000001205 */
[----:B--2---:R-:W-:Y:S01]  /*0cf0*/  VIADD R5, R22, 0xffffffff ;  /* 0xffffffff16057836 */ /* 0x004fe20000000000 */
[----:B------:R-:W-:Y:S01]  /*0d00*/  LOP3.LUT R11, R28, R11, RZ, 0xc0, !PT ;  /* 0x0000000b1c0b7212 */ /* 0x000fe200078ec0ff */
[----:B------:R-:W-:Y:S02]  /*0d10*/  IMAD.MOV R12, RZ, RZ, -R12 ;  /* 0x000000ffff0c7224 */ /* 0x000fe400078e0a0c */
[----:B------:R-:W-:Y:S02]  /*0d20*/  IMAD.MOV R6, RZ, RZ, -R4 ;  /* 0x000000ffff067224 */ /* 0x000fe400078e0a04 */
[----:B------:R-:W-:Y:S01]  /*0d30*/  IMAD R11, R10, R4, R11 ;  /* 0x000000040a0b7224 */ /* 0x000fe200078e020b */
[----:B------:R-:W-:Y:S01]  /*0d40*/  LOP3.LUT R4, R20, R5, RZ, 0xc0, !PT ;  /* 0x0000000514047212 */ /* 0x000fe200078ec0ff */
[----:B------:R-:W-:Y:S02]  /*0d50*/  @P3 IMAD R0, R14, R12, R3 ;  /* 0x0000000c0e003224 */ /* 0x000fe400078e0203 */
[----:B0-----:R-:W-:-:S02]  /*0d60*/  IMAD R3, R6, R21, R30 ;  /* 0x0000001506037224 */ /* 0x001fc400078e021e */
[----:B------:R-:W-:Y:S02]  /*0d70*/  IMAD R41, R11, R41, R0 ;  /* 0x000000290b297224 */ /* 0x000fe400078e0200 */
[----:B------:R-:W-:Y:S02]  /*0d80*/  IMAD R4, R3, R22, R4 ;  /* 0x0000001603047224 */ /* 0x000fe400078e0204 */
[----:B------:R-:W-:-:S03]  /*0d90*/  IMAD.MOV.U32 R0, RZ, RZ, 0x1 ;  /* 0x00000001ff007424 */ /* 0x000fc600078e00ff */
[----:B------:R-:W-:Y:S02]  /*0da0*/  SEL R44, R4, R41, !P3 ;  /* 0x00000029042c7207 */ /* 0x000fe40005800000 */
[----:B------:R-:W-:-:S07]  /*0db0*/  SEL R41, R41, R4, !P3 ;  /* 0x0000000429297207 */ /* 0x000fce0005800000 */
.L_x_5:
[----:B------:R-:W-:-:S08]  /*0dc0*/  NOP ;  /* 0x0000000000007918 */ /* 0x000fd00000000000 */
[----:B------:R-:W0:Y:S02]  /*0dd0*/  USETMAXREG.TRY_ALLOC.CTAPOOL UP0, 0xe8 ;  /* 0x000000e8000079c8 */ /* 0x000e240008000600 */
[----:B0-----:R-:W-:-:S13]  /*0de0*/  PLOP3.LUT P0, PT, PT, PT, UP0, 0x80, 0x0 ;  /* 0x000000000000781c */ /* 0x001fda0003f0f008 */
[----:B------:R-:W-:Y:S05]  /*0df0*/  @!P0 BRA `(.L_x_5) ;  /* 0xfffffffc00f08947 */ /* 0x000fea000383ffff */
[----:B------:R-:W-:Y:S01]  /*0e00*/  ULDC.64 UR4, c[0x0][0x598] ;  /* 0x0001660000047ab9 */ /* 0x000fe20000000a00 */
[----:B------:R-:W-:Y:S01]  /*0e10*/  ULDC.64 UR36, c[0x0][0x208] ;  /* 0x0000820000247ab9 */ /* 0x000fe20000000a00 */
[----:B------:R-:W-:-:S04]  /*0e20*/  ISETP.NE.U32.AND P0, PT, RZ, UR4, PT ;  /* 0x00000004ff007c0c */ /* 0x000fc8000bf05070 */
[----:B------:R-:W-:-:S13]  /*0e30*/  ISETP.NE.AND.EX P0, PT, RZ, UR5, PT, P0 ;  /* 0x00000005ff007c0c */ /* 0x000fda000bf05300 */
[----:B------:R-:W-:Y:S05]  /*0e40*/  @!P0 BRA `(.L_x_8) ;  /* 0x00000000001c8947 */ /* 0x000fea0003800000 */
[----:B------:R-:W0:Y:S02]  /*0e50*/  LDC.64 R4, c[0x0][0x598] ;  /* 0x00016600ff047b82 */ /* 0x000e240000000a00 */
[----:B0-----:R-:W2:Y:S02]  /*0e60*/  LDG.E.64 R4, desc[UR36][R4.64] ;  /* 0x0000002404047981 */ /* 0x001ea4000c1e1b00 */
[----:B--2---:R-:W-:-:S04]  /*0e70*/  ISETP.NE.U32.AND P0, PT, R4, RZ, PT ;  /* 0x000000ff0400720c */ /* 0x004fc80003f05070 */
[----:B------:R-:W-:-:S13]  /*0e80*/  ISETP.NE.AND.EX P0, PT, R5, RZ, PT, P0 ;  /* 0x000000ff0500720c */ /* 0x000fda0003f05300 */
[----:B------:R-:W-:Y:S05]  /*0e90*/  @!P0 BRA `(.L_x_8) ;  /* 0x0000000000088947 */ /* 0x000fea0003800000 */
[----:B------:R0:W5:Y:S01]  /*0ea0*/  LD.E R22, desc[UR36][R4.64] ;  /* 0x0000002404167980 */ /* 0x000162000c101900 */
[----:B------:R-:W-:Y:S05]  /*0eb0*/  BRA `(.L_x_9) ;  /* 0x0000000000247947 */ /* 0x000fea0003800000 */
.L_x_8:
[----:B------:R-:W-:Y:S02]  /*0ec0*/  ULDC.64 UR4, c[0x0][0x588] ;  /* 0x0001620000047ab9 */ /* 0x000fe40000000a00 */
[----:B------:R-:W-:-:S04]  /*0ed0*/  ISETP.NE.U32.AND P0, PT, RZ, UR4, PT ;  /* 0x00000004ff007c0c */ /* 0x000fc8000bf05070 */
[----:B------:R-:W-:-:S13]  /*0ee0*/  ISETP.NE.AND.EX P0, PT, RZ, UR5, PT, P0 ;  /* 0x00000005ff007c0c */ /* 0x000fda000bf05300 */
[----:B------:R-:W-:Y:S05]  /*0ef0*/  @!P0 BRA `(.L_x_10) ;  /* 0x00000000000c8947 */ /* 0x000fea0003800000 */
[----:B------:R-:W0:Y:S02]  /*0f00*/  LDC.64 R22, c[0x0][0x588] ;  /* 0x00016200ff167b82 */ /* 0x000e240000000a00 */
[----:B0-----:R1:W5:Y:S01]  /*0f10*/  LDG.E R22, desc[UR36][R22.64] ;  /* 0x0000002416167981 */ /* 0x001362000c1e1900 */
[----:B------:R-:W-:Y:S05]  /*0f20*/  BRA `(.L_x_9) ;  /* 0x0000000000087947 */ /* 0x000fea0003800000 */
.L_x_10:
[----:B------:R-:W-:Y:S02]  /*0f30*/  ULDC UR4, c[0x0][0x580] ;  /* 0x0001600000047ab9 */ /* 0x000fe40000000800 */
[----:B------:R-:W-:-:S07]  /*0f40*/  IMAD.U32 R22, RZ, RZ, UR4 ;  /* 0x00000004ff167e24 */ /* 0x000fce000f8e00ff */
.L_x_9:
[----:B------:R-:W-:Y:S02]  /*0f50*/  ULDC.64 UR4, c[0x0][0x5a0] ;  /* 0x0001680000047ab9 */ /* 0x000fe40000000a00 */
[----:B------:R-:W-:-:S04]  /*0f60*/  ISETP.NE.U32.AND P0, PT, RZ, UR4, PT ;  /* 0x00000004ff007c0c */ /* 0x000fc8000bf05070 */
[----:B------:R-:W-:-:S13]  /*0f70*/  ISETP.NE.AND.EX P0, PT, RZ, UR5, PT, P0 ;  /* 0x00000005ff007c0c */ /* 0x000fda000bf05300 */
[----:B------:R-:W-:Y:S05]  /*0f80*/  @!P0 BRA `(.L_x_11) ;  /* 0x00000000001c8947 */ /* 0x000fea0003800000 */
[----:B0-----:R-:W0:Y:S02]  /*0f90*/  LDC.64 R4, c[0x0][0x5a0] ;  /* 0x00016800ff047b82 */ /* 0x001e240000000a00 */
[----:B0-----:R-:W2:Y:S02]  /*0fa0*/  LDG.E.64 R4, desc[UR36][R4.64] ;  /* 0x0000002404047981 */ /* 0x001ea4000c1e1b00 */
[----:B--2---:R-:W-:-:S04]  /*0fb0*/  ISETP.NE.U32.AND P0, PT, R4, RZ, PT ;  /* 0x000000ff0400720c */ /* 0x004fc80003f05070 */
[----:B------:R-:W-:-:S13]  /*0fc0*/  ISETP.NE.AND.EX P0, PT, R5, RZ, PT, P0 ;  /* 0x000000ff0500720c */ /* 0x000fda0003f05300 */
[----:B------:R-:W-:Y:S05]  /*0fd0*/  @!P0 BRA `(.L_x_11) ;  /* 0x0000000000088947 */ /* 0x000fea0003800000 */
[----:B-1----:R0:W5:Y:S01]  /*0fe0*/  LD.E R23, desc[UR36][R4.64] ;  /* 0x0000002404177980 */ /* 0x002162000c101900 */
[----:B------:R-:W-:Y:S05]  /*0ff0*/  BRA `(.L_x_12) ;  /* 0x0000000000247947 */ /* 0x000fea0003800000 */
.L_x_11:
[----:B------:R-:W-:Y:S02]  /*1000*/  ULDC.64 UR4, c[0x0][0x590] ;  /* 0x0001640000047ab9 */ /* 0x000fe40000000a00 */
[----:B------:R-:W-:-:S04]  /*1010*/  ISETP.NE.U32.AND P0, PT, RZ, UR4, PT ;  /* 0x00000004ff007c0c */ /* 0x000fc8000bf05070 */
[----:B------:R-:W-:-:S13]  /*1020*/  ISETP.NE.AND.EX P0, PT, RZ, UR5, PT, P0 ;  /* 0x00000005ff007c0c */ /* 0x000fda000bf05300 */
[----:B------:R-:W-:Y:S05]  /*1030*/  @!P0 BRA `(.L_x_13) ;  /* 0x00000000000c8947 */ /* 0x000fea0003800000 */
[----:B0-----:R-:W1:Y:S02]  /*1040*/  LDC.64 R4, c[0x0][0x590] ;  /* 0x00016400ff047b82 */ /* 0x001e640000000a00 */
[----:B-1----:R1:W5:Y:S01]  /*1050*/  LDG.E R23, desc[UR36][R4.64] ;  /* 0x0000002404177981 */ /* 0x002362000c1e1900 */
[----:B------:R-:W-:Y:S05]  /*1060*/  BRA `(.L_x_12) ;  /* 0x0000000000087947 */ /* 0x000fea0003800000 */
.L_x_13:
[----:B------:R-:W-:Y:S02]  /*1070*/  ULDC UR4, c[0x0][0x584] ;  /* 0x0001610000047ab9 */ /* 0x000fe40000000800 */
[----:B-1----:R-:W-:-:S07]  /*1080*/  IMAD.U32 R23, RZ, RZ, UR4 ;  /* 0x00000004ff177e24 */ /* 0x002fce000f8e00ff */
.L_x_12:
[----:B------:R-:W-:-:S13]  /*1090*/  LOP3.LUT P0, RZ, R0, 0xff, RZ, 0xc0, !PT ;  /* 0x000000ff00ff7812 */ /* 0x000fda000780c0ff */
[----:B------:R-:W-:Y:S05]  /*10a0*/  @!P0 EXIT ;  /* 0x000000000000894d */ /* 0x000fea0003800000 */
[----:B------:R-:W-:Y:S01]  /*10b0*/  ULDC UR4, c[0x0][0x28c] ;  /* 0x0000a30000047ab9 */ /* 0x000fe20000000800 */
[----:B------:R-:W-:Y:S01]  /*10c0*/  LOP3.LUT R50, R19, 0x1, RZ, 0xfc, !PT ;  /* 0x0000000113327812 */ /* 0x000fe200078efcff */
[----:B------:R-:W-:Y:S01]  /*10d0*/  UIADD3 UR4, UR4, 0x3f, URZ ;  /* 0x0000003f04047890 */ /* 0x000fe2000fffe03f */
[----:B------:R-:W-:Y:S01]  /*10e0*/  UMOV UR38, URZ ;  /* 0x0000003f00267c82 */ /* 0x000fe20008000000 */
[----:B------:R-:W-:Y:S02]  /*10f0*/  UMOV UR39, URZ ;  /* 0x0000003f00277c82 */ /* 0x000fe40008000000 */
[----:B------:R-:W-:-:S04]  /*1100*/  USHF.R.S32.HI UR5, URZ, 0x1f, UR4 ;  /* 0x0000001f3f057899 */ /* 0x000fc80008011404 */
[----:B------:R-:W-:-:S04]  /*1110*/  ULEA.HI UR5, UR5, UR4, URZ, 0x6 ;  /* 0x0000000405057291 */ /* 0x000fc8000f8f303f */
[----:B------:R-:W-:-:S12]  /*1120*/  USHF.R.S32.HI UR40, URZ, 0x6, UR5 ;  /* 0x000000063f287899 */ /* 0x000fd80008011405 */
.L_x_67:
[----:B------:R-:W-:Y:S01]  /*1130*/  LOP3.LUT R0, R18, 0x80, RZ, 0xc0, !PT ;  /* 0x0000008012007812 */ /* 0x000fe200078ec0ff */
[----:B------:R-:W2:Y:S01]  /*1140*/  S2UR UR7, SR_CgaCtaId ;  /* 0x00000000000779c3 */ /* 0x000ea20000008800 */
[----:B------:R-:W-:Y:S02]  /*1150*/  UMOV UR6, 0x400 ;  /* 0x0000040000067882 */ /* 0x000fe40000000000 */
[----:B------:R-:W-:-:S06]  /*1160*/  SHF.R.U32.HI R0, RZ, 0x7, R0 ;  /* 0x00000007ff007819 */ /* 0x000fcc0000011600 */
[----:B------:R-:W3:Y:S01]  /*1170*/  SHFL.IDX PT, R0, R0, RZ, 0x1f ;  /* 0x00001fff00007589 */ /* 0x000ee200000e0000 */
[----:B--2---:R-:W-:Y:S01]  /*1180*/  ULEA UR6, UR7, UR6, 0x18 ;  /* 0x0000000607067291 */ /* 0x004fe2000f8ec03f */
[----:B---3--:R-:W-:-:S13]  /*1190*/  R2UR UR4, R0 ;  /* 0x00000000000472ca */ /* 0x008fda00000e0000 */
[----:B------:R-:W-:-:S04]  /*11a0*/  ULEA.HI UR5, UR4, UR4, URZ, 0x1 ;  /* 0x0000000404057291 */ /* 0x000fc8000f8f083f */
[----:B------:R-:W-:-:S04]  /*11b0*/  ULOP3.LUT UR5, UR5, 0xffffe, URZ, 0xc0, !UPT ;  /* 0x000ffffe05057892 */ /* 0x000fc8000f8ec03f */
[----:B------:R-:W-:-:S03]  /*11c0*/  UIADD3 UR5, UR4, -UR5, URZ ;  /* 0x8000000504057290 */ /* 0x000fc6000fffe03f */
[----:B------:R-:W-:Y:S01]  /*11d0*/  ULDC UR4, c[0x0][0x28c] ;  /* 0x0000a30000047ab9 */ /* 0x000fe20000000800 */
[----:B------:R-:W-:Y:S01]  /*11e0*/  ULEA UR5, UR5, UR6, 0xc ;  /* 0x0000000605057291 */ /* 0x000fe2000f8e603f */
[----:B------:R-:W-:-:S03]  /*11f0*/  ISETP.LT.AND P0, PT, RZ, UR4, PT ;  /* 0x00000004ff007c0c */ /* 0x000fc6000bf01270 */
[----:B------:R-:W-:-:S04]  /*1200*/  UIADD3 UR5, UR5, 0x200, URZ ;  /* 0x0000020005057890 */ /* 0x000fc8000fffe03f */
[----:B------:R-:W-:-:S04]  /*1210*/  USHF.R.U32.HI UR5, URZ, 0x4, UR5 ;  /* 0x000000043f057899 */ /* 0x000fc80008011605 */
[----:B------:R-:W-:-:S04]  /*1220*/  ULOP3.LUT UR5, UR5, 0x3fff, URZ, 0xc0, !UPT ;  /* 0x00003fff05057892 */ /* 0x000fc8000f8ec03f */
[----:B------:R-:W-:Y:S01]  /*1230*/  ULOP3.LUT UR41, UR5, 0x10000, URZ, 0xfc, !UPT ;  /* 0x0001000005297892 */ /* 0x000fe2000f8efc3f */
[----:B------:R-:W-:Y:S11]  /*1240*/  @P0 BRA `(.L_x_14) ;  /* 0x0000000000400947 */ /* 0x000ff60003800000 */
[----:B------:R-:W-:Y:S01]  /*1250*/  MOV R0, 0x0 ;  /* 0x0000000000007802 */ /* 0x000fe20000000f00 */
[----:B------:R-:W-:Y:S01]  /*1260*/  ULDC.64 UR4, c[0x4][0x68] ;  /* 0x01001a0000047ab9 */ /* 0x000fe20000000a00 */
[----:B------:R-:W-:Y:S01]  /*1270*/  ULDC.64 UR6, c[0x4][0x8] ;  /* 0x0100020000067ab9 */ /* 0x000fe20000000a00 */
[----:B01----:R-:W-:Y:S01]  /*1280*/  IMAD.U32 R4, RZ, RZ, UR4 ;  /* 0x00000004ff047e24 */ /* 0x003fe2000f8e00ff */
[----:B------:R0:W1:Y:S01]  /*1290*/  LDC.64 R14, c[0x4][R0] ;  /* 0x01000000000e7b82 */ /* 0x0000620000000a00 */
[----:B------:R-:W-:Y:S01]  /*12a0*/  IMAD.U32 R5, RZ, RZ, UR5 ;  /* 0x00000005ff057e24 */ /* 0x000fe2000f8e00ff */
[----:B------:R-:W-:Y:S01]  /*12b0*/  ULDC.64 UR4, c[0x4][0x70] ;  /* 0x01001c0000047ab9 */ /* 0x000fe20000000a00 */
[----:B------:R-:W-:Y:S02]  /*12c0*/  IMAD.U32 R10, RZ, RZ, UR6 ;  /* 0x00000006ff0a7e24 */ /* 0x000fe4000f8e00ff */
[----:B------:R-:W-:Y:S02]  /*12d0*/  IMAD.U32 R6, RZ, RZ, UR4 ;  /* 0x00000004ff067e24 */ /* 0x000fe4000f8e00ff */
[----:B------:R-:W-:-:S02]  /*12e0*/  IMAD.U32 R7, RZ, RZ, UR5 ;  /* 0x00000005ff077e24 */ /* 0x000fc4000f8e00ff */
[----:B------:R-:W-:Y:S02]  /*12f0*/  IMAD.U32 R11, RZ, RZ, UR7 ;  /* 0x00000007ff0b7e24 */ /* 0x000fe4000f8e00ff */
[----:B------:R-:W-:Y:S02]  /*1300*/  IMAD.MOV.U32 R8, RZ, RZ, 0x1e1 ;  /* 0x000001e1ff087424 */ /* 0x000fe400078e00ff */
[----:B------:R-:W-:Y:S02]  /*1310*/  IMAD.MOV.U32 R12, RZ, RZ, 0x1 ;  /* 0x00000001ff0c7424 */ /* 0x000fe400078e00ff */
[----:B0-----:R-:W-:-:S07]  /*1320*/  IMAD.MOV.U32 R13, RZ, RZ, RZ ;  /* 0x000000ffff0d7224 */ /* 0x001fce00078e00ff */
[----:B------:R-:W-:-:S07]  /*1330*/  LEPC R20, `(.L_x_14) ;  /* 0x000000001014794e */ /* 0x000fce0000000000 */
[----:B-1---5:R-:W-:Y:S05]  /*1340*/  CALL.ABS.NOINC R14 ;  /* 0x000000000e007343 */ /* 0x022fea0003c00000 */
.L_x_14:
[----:B------:R-:W-:-:S13]  /*1350*/  ISETP.NE.AND P0, PT, R50, 0x3, PT ;  /* 0x000000033200780c */ /* 0x000fda0003f05270 */
[----:B------:R-:W-:Y:S05]  /*1360*/  @!P0 BRA `(.L_x_15) ;  /* 0x0000000000048947 */ /* 0x000fea0003800000 */
[----:B------:R-:W-:Y:S01]  /*1370*/  BPT.TRAP 0x1 ;  /* 0x000000040000795c */ /* 0x000fe20000300000 */
.L_x_15:
[----:B------:R-:W2:Y:S01]  /*1380*/  S2UR UR5, SR_CgaCtaId ;  /* 0x00000000000579c3 */ /* 0x000ea20000008800 */
[----:B------:R-:W-:Y:S01]  /*1390*/  UMOV UR4, 0x400 ;  /* 0x0000040000047882 */ /* 0x000fe20000000000 */
[----:B------:R-:W-:Y:S02]  /*13a0*/  IMAD.U32 R0, RZ, RZ, UR38 ;  /* 0x00000026ff007e24 */ /* 0x000fe4000f8e00ff */
[----:B------:R-:W-:-:S03]  /*13b0*/  IMAD.U32 R3, RZ, RZ, UR39 ;  /* 0x00000027ff037e24 */ /* 0x000fc6000f8e00ff */
[----:B------:R-:W-:Y:S01]  /*13c0*/  SHF.L.U32 R0, R0, 0x1f, RZ ;  /* 0x0000001f00007819 */ /* 0x000fe200000006ff */
[----:B--2---:R-:W-:-:S06]  /*13d0*/  ULEA UR4, UR5, UR4, 0x18 ;  /* 0x0000000405047291 */ /* 0x004fcc000f8ec03f */
[----:B------:R-:W-:-:S04]  /*13e0*/  IMAD.U32 R6, RZ, RZ, UR4 ;  /* 0x00000004ff067e24 */ /* 0x000fc8000f8e00ff */
[----:B------:R-:W-:-:S04]  /*13f0*/  IMAD R3, R3, 0x8, R6 ;  /* 0x0000000803037824 */ /* 0x000fc800078e0206 */
[----:B------:R2:W3:Y:S01]  /*1400*/  SYNCS.PHASECHK.TRANS64.TRYWAIT P1, [R3+URZ], R0 ;  /* 0x00000000030075a7 */ /* 0x0004e2000802017f */
[----:B------:R-:W-:Y:S05]  /*1410*/  @!P0 BRA `(.L_x_16) ;  /* 0x0000000000048947 */ /* 0x000fea0003800000 */
[----:B------:R-:W-:Y:S01]  /*1420*/  BPT.TRAP 0x1 ;  /* 0x000000040000795c */ /* 0x000fe20000300000 */
.L_x_16:
[----:B---3--:R-:W-:Y:S05]  /*1430*/  @P1 BRA `(.L_x_17) ;  /* 0x0000000000081947 */ /* 0x008fea0003800000 */
[----:B------:R-:W3:Y:S02]  /*1440*/  SYNCS.PHASECHK.TRANS64.TRYWAIT P1, [R3+URZ], R0 ;  /* 0x00000000030075a7 */ /* 0x000ee4000802017f */
[----:B---3--:R-:W-:Y:S05]  /*1450*/  @!P1 BRA `(.L_x_18) ;  /* 0x0000003c00d49947 */ /* 0x008fea0003800000 */
.L_x_17:
[----:B------:R-:W-:-:S04]  /*1460*/  UISETP.LT.AND UP0, UPT, UR40, 0x1, UPT ;  /* 0x000000012800788c */ /* 0x000fc8000bf01270 */
[----:B------:R-:W-:-:S06]  /*1470*/  USEL UR4, UR40, 0x1, UP0 ;  /* 0x0000000128047887 */ /* 0x000fcc0008000000 */
[----:B--23--:R-:W-:Y:S01]  /*1480*/  IMAD.U32 R0, RZ, RZ, UR4 ;  /* 0x00000004ff007e24 */ /* 0x00cfe2000f8e00ff */
[----:B------:R-:W-:Y:S05]  /*1490*/  WARPSYNC.ALL ;  /* 0x0000000000007948 */ /* 0x000fea0003800000 */
[----:B------:R-:W-:-:S04]  /*14a0*/  IADD3 R0, -R0, UR40, RZ ;  /* 0x0000002800007c10 */ /* 0x000fc8000fffe1ff */
[----:B------:R-:W-:Y:S02]  /*14b0*/  ISETP.GE.AND P1, PT, R0, 0x1, PT ;  /* 0x000000010000780c */ /* 0x000fe40003f26270 */
[----:B------:R-:W-:Y:S01]  /*14c0*/  R2UR UR4, R6 ;  /* 0x00000000060472ca */ /* 0x000fe200000e0000 */
[----:B------:R-:W-:Y:S01]  /*14d0*/  UIMAD UR6, UR39, 0x300, UR41 ;  /* 0x00000300270678a4 */ /* 0x000fe2000f8e0229 */
[----:B------:R-:W-:Y:S01]  /*14e0*/  WARPGROUP.ARRIVE ;  /* 0x00000000000079c5 */ /* 0x000fe20000000000 */
[----:B------:R-:W-:Y:S01]  /*14f0*/  UMOV UR9, 0x80000020 ;  /* 0x8000002000097882 */ /* 0x000fe20000000000 */
[----:B------:R-:W-:Y:S01]  /*1500*/  UMOV UR11, 0x80000020 ;  /* 0x80000020000b7882 */ /* 0x000fe20000000000 */
[----:B------:R-:W-:-:S03]  /*1510*/  UIADD3 UR7, UR6, 0x200, URZ ;  /* 0x0000020006077890 */ /* 0x000fc6000fffe03f */
[----:B------:R-:W-:-:S05]  /*1520*/  UMOV UR8, UR6 ;  /* 0x0000000600087c82 */ /* 0x000fca0008000000 */
[----:B------:R-:W-:-:S04]  /*1530*/  UIADD3 UR4, UR4, 0x33200, URZ ;  /* 0x0003320004047890 */ /* 0x000fc8000fffe03f */
[----:B------:R-:W-:-:S04]  /*1540*/  USHF.R.U32.HI UR4, URZ, 0x4, UR4 ;  /* 0x000000043f047899 */ /* 0x000fc80008011604 */
[----:B------:R-:W-:-:S04]  /*1550*/  ULOP3.LUT UR4, UR4, 0x3fff, URZ, 0xc0, !UPT ;  /* 0x00003fff04047892 */ /* 0x000fc8000f8ec03f */
[----:B------:R-:W-:-:S04]  /*1560*/  ULOP3.LUT UR4, UR4, 0x10000, URZ, 0xfc, !UPT ;  /* 0x0001000004047892 */ /* 0x000fc8000f8efc3f */
[----:B------:R-:W-:-:S07]  /*1570*/  ULEA UR5, UR39, UR4, 0x6 ;  /* 0x0000000427057291 */ /* 0x000fce000f8e303f */
[----:B------:R-:W-:Y:S02]  /*1580*/  UMOV UR10, UR5 ;  /* 0x00000005000a7c82 */ /* 0x000fe40008000000 */
[----:B------:R-:W-:Y:S01]  /*1590*/  IGMMA.64x16x32.S8.S8 R32, gdesc[UR8], RZ, !UPT, gsb0 ;  /* 0x00600000082079f1 */ /* 0x000fe2000c0410ff */
[----:B------:R-:W-:Y:S01]  /*15a0*/  UMOV UR8, UR7 ;  /* 0x0000000700087c82 */ /* 0x000fe20008000000 */
[----:B------:R-:W-:Y:S01]  /*15b0*/  UMOV UR9, 0x80000020 ;  /* 0x8000002000097882 */ /* 0x000fe20000000000 */
[----:B------:R-:W-:Y:S02]  /*15c0*/  WARPGROUP.DEPBAR.LE gsb0, 0x0 ;  /* 0x00008000000079c5 */ /* 0x000fe40000010000 */
[----:B------:R-:W-:-:S06]  /*15d0*/  WARPGROUP.ARRIVE ;  /* 0x00000000000079c5 */ /* 0x000fcc0000000000 */
[----:B------:R-:W-:Y:S01]  /*15e0*/  IGMMA.64x16x32.S8.S8 R24, gdesc[UR8], RZ, !UPT, gsb0 ;  /* 0x00600000081879f1 */ /* 0x000fe2000c0410ff */
[----:B------:R-:W-:Y:S02]  /*15f0*/  UIADD3 UR8, UR6, 0x2, URZ ;  /* 0x0000000206087890 */ /* 0x000fe4000fffe03f */
[----:B------:R-:W-:Y:S01]  /*1600*/  UIADD3 UR10, UR5, 0x2, URZ ;  /* 0x00000002050a7890 */ /* 0x000fe2000fffe03f */
[----:B------:R-:W-:Y:S01]  /*1610*/  UMOV UR9, 0x80000020 ;  /* 0x8000002000097882 */ /* 0x000fe20000000000 */
[----:B------:R-:W-:Y:S01]  /*1620*/  UMOV UR11, 0x80000020 ;  /* 0x80000020000b7882 */ /* 0x000fe20000000000 */
[----:B------:R-:W-:Y:S01]  /*1630*/  UIADD3 UR6, UR6, 0x202, URZ ;  /* 0x0000020206067890 */ /* 0x000fe2000fffe03f */
[----:B------:R-:W-:Y:S02]  /*1640*/  WARPGROUP.DEPBAR.LE gsb0, 0x0 ;  /* 0x00008000000079c5 */ /* 0x000fe40000010000 */
[----:B------:R-:W-:-:S06]  /*1650*/  WARPGROUP.ARRIVE ;  /* 0x00000000000079c5 */ /* 0x000fcc0000000000 */
[----:B------:R-:W-:Y:S01]  /*1660*/  IGMMA.64x16x32.S8.S8 R32, gdesc[UR8], R32, gsb0 ;  /* 0x00600000082079f1 */ /* 0x000fe20008041020 */
[----:B------:R-:W-:Y:S01]  /*1670*/  UMOV UR8, UR6 ;  /* 0x0000000600087c82 */ /* 0x000fe20008000000 */
[----:B------:R-:W-:Y:S01]  /*1680*/  UMOV UR9, 0x80000020 ;  /* 0x8000002000097882 */ /* 0x000fe20000000000 */
[----:B------:R-:W-:Y:S02]  /*1690*/  WARPGROUP.DEPBAR.LE gsb0, 0x0 ;  /* 0x00008000000079c5 */ /* 0x000fe40000010000 */
[----:B------:R-:W-:-:S06]  /*16a0*/  WARPGROUP.ARRIVE ;  /* 0x00000000000079c5 */ /* 0x000fcc0000000000 */
[----:B------:R-:W-:Y:S03]  /*16b0*/  IGMMA.64x16x32.S8.S8 R24, gdesc[UR8], R24, gsb0 ;  /* 0x00600000081879f1 */ /* 0x000fe60008041018 */
[----:B------:R-:W-:Y:S02]  /*16c0*/  WARPGROUP.DEPBAR.LE gsb0, 0x0 ;  /* 0x00008000000079c5 */ /* 0x000fe40000010000 */
[----:B------:R-:W-:Y:S05]  /*16d0*/  @!P1 BRA `(.L_x_19) ;  /* 0x0000000400189947 */ /* 0x000fea0003800000 */
[----:B------:R-:W-:Y:S02]  /*16e0*/  UIADD3 UR5, UR39, 0x1, URZ ;  /* 0x0000000127057890 */ /* 0x000fe4000fffe03f */
[----:B------:R-:W-:Y:S02]  /*16f0*/  IMAD.U32 R3, RZ, RZ, UR39 ;  /* 0x00000027ff037e24 */ /* 0x000fe4000f8e00ff */
[----:B------:R-:W-:-:S04]  /*1700*/  UISETP.NE.AND UP0, UPT, UR5, 0x11, UPT ;  /* 0x000000110500788c */ /* 0x000fc8000bf05270 */
[----:B------:R-:W-:Y:S02]  /*1710*/  USEL UR6, URZ, 0x1, UP0 ;  /* 0x000000013f067887 */ /* 0x000fe40008000000 */
[----:B------:R-:W-:Y:S02]  /*1720*/  USEL UR5, UR5, URZ, UP0 ;  /* 0x0000003f05057287 */ /* 0x000fe40008000000 */
[----:B------:R-:W-:-:S06]  /*1730*/  ULOP3.LUT UR6, UR38, UR6, URZ, 0x3c, !UPT ;  /* 0x0000000626067292 */ /* 0x000fcc000f8e3c3f */
[----:B------:R-:W-:-:S07]  /*1740*/  IMAD.U32 R7, RZ, RZ, UR6 ;  /* 0x00000006ff077e24 */ /* 0x000fce000f8e00ff */
.L_x_26:
[----:B------:R-:W-:Y:S05]  /*1750*/  @!P0 BRA `(.L_x_20) ;  /* 0x0000000000048947 */ /* 0x000fea0003800000 */
[----:B------:R-:W-:Y:S01]  /*1760*/  BPT.TRAP 0x1 ;  /* 0x000000040000795c */ /* 0x000fe20000300000 */
.L_x_20:
[----:B------:R-:W2:Y:S01]  /*1770*/  S2UR UR7, SR_CgaCtaId ;  /* 0x00000000000779c3 */ /* 0x000ea20000008800 */
[----:B------:R-:W-:Y:S01]  /*1780*/  UMOV UR6, 0x400 ;  /* 0x0000040000067882 */ /* 0x000fe20000000000 */
[----:B01----:R-:W-:Y:S01]  /*1790*/  IMAD.U32 R5, RZ, RZ, UR5 ;  /* 0x00000005ff057e24 */ /* 0x003fe2000f8e00ff */
[----:B------:R-:W-:Y:S01]  /*17a0*/  SHF.L.U32 R4, R7, 0x1f, RZ ;  /* 0x0000001f07047819 */ /* 0x000fe200000006ff */
[----:B--2---:R-:W-:-:S06]  /*17b0*/  ULEA UR6, UR7, UR6, 0x18 ;  /* 0x0000000607067291 */ /* 0x004fcc000f8ec03f */
[----:B------:R-:W-:-:S04]  /*17c0*/  IMAD.U32 R6, RZ, RZ, UR6 ;  /* 0x00000006ff067e24 */ /* 0x000fc8000f8e00ff */
[----:B------:R-:W-:-:S04]  /*17d0*/  IMAD R5, R5, 0x8, R6 ;  /* 0x0000000805057824 */ /* 0x000fc800078e0206 */
[----:B------:R0:W1:Y:S01]  /*17e0*/  SYNCS.PHASECHK.TRANS64.TRYWAIT P1, [R5+URZ], R4 ;  /* 0x00000004050075a7 */ /* 0x000062000802017f */
[----:B------:R-:W-:Y:S05]  /*17f0*/  @!P0 BRA `(.L_x_21) ;  /* 0x0000000000048947 */ /* 0x000fea0003800000 */
[----:B------:R-:W-:Y:S01]  /*1800*/  BPT.TRAP 0x1 ;  /* 0x000000040000795c */ /* 0x000fe20000300000 */
.L_x_21:
[----:B-1----:R-:W-:Y:S05]  /*1810*/  @P1 BRA `(.L_x_22) ;  /* 0x0000000000081947 */ /* 0x002fea0003800000 */
[----:B------:R-:W1:Y:S02]  /*1820*/  SYNCS.PHASECHK.TRANS64.TRYWAIT P1, [R5+URZ], R4 ;  /* 0x00000004050075a7 */ /* 0x000e64000802017f */
[----:B-1----:R-:W-:Y:S05]  /*1830*/  @!P1 BRA `(.L_x_23) ;  /* 0x0000003800f09947 */ /* 0x002fea0003800000 */
.L_x_22:
[----:B------:R-:W-:Y:S01]  /*1840*/  ULEA UR6, UR5, UR4, 0x6 ;  /* 0x0000000405067291 */ /* 0x000fe2000f8e303f */
[----:B------:R-:W-:Y:S01]  /*1850*/  WARPGROUP.ARRIVE ;  /* 0x00000000000079c5 */ /* 0x000fe20000000000 */
[----:B------:R-:W-:Y:S01]  /*1860*/  UIMAD UR7, UR5, 0x300, UR41 ;  /* 0x00000300050778a4 */ /* 0x000fe2000f8e0229 */
[----:B------:R-:W-:Y:S01]  /*1870*/  UMOV UR11, 0x80000020 ;  /* 0x80000020000b7882 */ /* 0x000fe20000000000 */
[----:B------:R-:W-:Y:S02]  /*1880*/  UMOV UR9, 0x80000020 ;  /* 0x8000002000097882 */ /* 0x000fe40000000000 */
[----:B------:R-:W-:Y:S01]  /*1890*/  UIADD3 UR12, UR7, 0x200, URZ ;  /* 0x00000200070c7890 */ /* 0x000fe2000fffe03f */
[----:B------:R-:W-:Y:S02]  /*18a0*/  UMOV UR10, UR6 ;  /* 0x00000006000a7c82 */ /* 0x000fe40008000000 */
[----:B------:R-:W-:Y:S02]  /*18b0*/  UMOV UR8, UR7 ;  /* 0x0000000700087c82 */ /* 0x000fe40008000000 */
[----:B------:R-:W-:Y:S01]  /*18c0*/  IGMMA.64x16x32.S8.S8 R32, gdesc[UR8], R32, gsb0 ;  /* 0x00600000082079f1 */ /* 0x000fe20008041020 */
[----:B------:R-:W-:Y:S01]  /*18d0*/  UMOV UR9, 0x80000020 ;  /* 0x8000002000097882 */ /* 0x000fe20000000000 */
[----:B------:R-:W-:Y:S01]  /*18e0*/  UMOV UR8, UR12 ;  /* 0x0000000c00087c82 */ /* 0x000fe20008000000 */
[----:B------:R-:W-:-:S02]  /*18f0*/  WARPGROUP.DEPBAR.LE gsb0, 0x0 ;  /* 0x00008000000079c5 */ /* 0x000fc40000010000 */
[----:B------:R-:W-:-:S06]  /*1900*/  WARPGROUP.ARRIVE ;  /* 0x00000000000079c5 */ /* 0x000fcc0000000000 */
[----:B------:R-:W-:Y:S01]  /*1910*/  IGMMA.64x16x32.S8.S8 R24, gdesc[UR8], R24, gsb0 ;  /* 0x00600000081879f1 */ /* 0x000fe20008041018 */
        /* <DEDUP_REMOVED lines=15> */
[----:B------:R-:W-:Y:S01]  /*1a10*/  BPT.TRAP 0x1 ;  /* 0x000000040000795c */ /* 0x000fe20000300000 */
.L_x_24:
[----:B01----:R-:W-:Y:S01]  /*1a20*/  IMAD R4, R3, 0x8, R6 ;  /* 0x0000000803047824 */ /* 0x003fe200078e0206 */
[----:B------:R-:W-:-:S03]  /*1a30*/  ISETP.GT.U32.AND P1, PT, R19, 0x1, PT ;  /* 0x000000011300780c */ /* 0x000fc60003f24070 */
[----:B------:R-:W-:-:S05]  /*1a40*/  VIADD R4, R4, 0x88 ;  /* 0x0000008804047836 */ /* 0x000fca0000000000 */
[----:B------:R-:W-:-:S04]  /*1a50*/  PRMT R4, RZ, 0x654, R4 ;  /* 0x00000654ff047816 */ /* 0x000fc80000000004 */
[----:B------:R0:W-:Y:S01]  /*1a60*/  SYNCS.ARRIVE.TRANS64.RED.A1T0 RZ, [R4+URZ], RZ ;  /* 0x000000ff04ff79a7 */ /* 0x0001e2000810043f */
[----:B------:R-:W-:Y:S05]  /*1a70*/  @P1 BRA `(.L_x_25) ;  /* 0x0000000000041947 */ /* 0x000fea0003800000 */
[----:B------:R-:W-:Y:S01]  /*1a80*/  BPT.TRAP 0x1 ;  /* 0x000000040000795c */ /* 0x000fe20000300000 */
.L_x_25:
[----:B------:R-:W-:Y:S01]  /*1a90*/  UIADD3 UR5, UR5, 0x1, URZ ;  /* 0x0000000105057890 */ /* 0x000fe2000fffe03f */
[C---:B------:R-:W-:Y:S01]  /*1aa0*/  ISETP.GT.AND P2, PT, R0.reuse, 0x1, PT ;  /* 0x000000010000780c */ /* 0x040fe20003f44270 */
[----:B------:R-:W-:Y:S02]  /*1ab0*/  VIADD R3, R3, 0x1 ;  /* 0x0000000103037836 */ /* 0x000fe40000000000 */
[----:B------:R-:W-:Y:S01]  /*1ac0*/  UISETP.NE.AND UP0, UPT, UR5, 0x11, UPT ;  /* 0x000000110500788c */ /* 0x000fe2000bf05270 */
[----:B------:R-:W-:Y:S02]  /*1ad0*/  VIADD R0, R0, 0xffffffff ;  /* 0xffffffff00007836 */ /* 0x000fe40000000000 */
[C---:B------:R-:W-:Y:S01]  /*1ae0*/  ISETP.NE.AND P1, PT, R3.reuse, 0x11, PT ;  /* 0x000000110300780c */ /* 0x040fe20003f25270 */
[----:B------:R-:W-:Y:S02]  /*1af0*/  USEL UR6, URZ, 0x1, UP0 ;  /* 0x000000013f067887 */ /* 0x000fe40008000000 */
[----:B------:R-:W-:Y:S01]  /*1b00*/  USEL UR5, UR5, URZ, UP0 ;  /* 0x0000003f05057287 */ /* 0x000fe20008000000 */
[----:B------:R-:W-:-:S03]  /*1b10*/  SEL R3, R3, RZ, P1 ;  /* 0x000000ff03037207 */ /* 0x000fc60000800000 */
[----:B------:R-:W-:Y:S01]  /*1b20*/  LOP3.LUT R7, R7, UR6, RZ, 0x3c, !PT ;  /* 0x0000000607077c12 */ /* 0x000fe2000f8e3cff */
[----:B------:R-:W-:Y:S07]  /*1b30*/  @P2 BRA `(.L_x_26) ;  /* 0xfffffffc00042947 */ /* 0x000fee000383ffff */
.L_x_19:
[----:B------:R-:W2:Y:S02]  /*1b40*/  LDC R0, c[0x0][0x28c] ;  /* 0x0000a300ff007b82 */ /* 0x000ea40000000800 */
[----:B--2---:R-:W-:-:S13]  /*1b50*/  ISETP.GE.AND P1, PT, R0, 0x1, PT ;  /* 0x000000010000780c */ /* 0x004fda0003f26270 */
[----:B------:R-:W-:Y:S05]  /*1b60*/  @!P1 BRA `(.L_x_27) ;  /* 0x0000000000409947 */ /* 0x000fea0003800000 */
[----:B------:R-:W-:Y:S05]  /*1b70*/  @!P0 BRA `(.L_x_28) ;  /* 0x0000000000048947 */ /* 0x000fea0003800000 */
[----:B------:R-:W-:Y:S01]  /*1b80*/  BPT.TRAP 0x1 ;  /* 0x000000040000795c */ /* 0x000fe20000300000 */
.L_x_28:
[----:B------:R-:W-:Y:S01]  /*1b90*/  UISETP.LT.AND UP0, UPT, UR40, 0x1, UPT ;  /* 0x000000012800788c */ /* 0x000fe2000bf01270 */
[----:B------:R-:W-:-:S03]  /*1ba0*/  ISETP.GT.U32.AND P0, PT, R19, 0x1, PT ;  /* 0x000000011300780c */ /* 0x000fc60003f04070 */
[----:B------:R-:W-:-:S04]  /*1bb0*/  USEL UR6, UR40, 0x1, UP0 ;  /* 0x0000000128067887 */ /* 0x000fc80008000000 */
[----:B------:R-:W-:-:S04]  /*1bc0*/  UIADD3 UR6, UR39, UR40, -UR6 ;  /* 0x0000002827067290 */ /* 0x000fc8000fffe806 */
[----:B------:R-:W-:-:S04]  /*1bd0*/  UIMAD.WIDE.U32 UR4, UR6, -0xf0f0f0f, URZ ;  /* 0xf0f0f0f1060478a5 */ /* 0x000fc8000f8e003f */
[----:B------:R-:W-:-:S04]  /*1be0*/  USHF.R.U32.HI UR4, URZ, 0x4, UR5 ;  /* 0x000000043f047899 */ /* 0x000fc80008011605 */
[----:B------:R-:W-:-:S06]  /*1bf0*/  UIMAD UR6, UR4, -0x11, UR6 ;  /* 0xffffffef040678a4 */ /* 0x000fcc000f8e0206 */
[----:B------:R-:W-:-:S04]  /*1c00*/  IMAD.U32 R3, RZ, RZ, UR6 ;  /* 0x00000006ff037e24 */ /* 0x000fc8000f8e00ff */
[----:B------:R-:W-:-:S04]  /*1c10*/  IMAD R0, R3, 0x8, R6 ;  /* 0x0000000803007824 */ /* 0x000fc800078e0206 */
[----:B------:R-:W-:-:S05]  /*1c20*/  VIADD R0, R0, 0x88 ;  /* 0x0000008800007836 */ /* 0x000fca0000000000 */
[----:B------:R-:W-:-:S04]  /*1c30*/  PRMT R0, RZ, 0x654, R0 ;  /* 0x00000654ff007816 */ /* 0x000fc80000000000 */
[----:B------:R2:W-:Y:S01]  /*1c40*/  SYNCS.ARRIVE.TRANS64.RED.A1T0 RZ, [R0+URZ], RZ ;  /* 0x000000ff00ff79a7 */ /* 0x0005e2000810043f */
[----:B------:R-:W-:Y:S05]  /*1c50*/  @P0 BRA `(.L_x_27) ;  /* 0x0000000000040947 */ /* 0x000fea0003800000 */
[----:B------:R-:W-:Y:S01]  /*1c60*/  BPT.TRAP 0x1 ;  /* 0x000000040000795c */ /* 0x000fe20000300000 */
.L_x_27:
[----:B------:R-:W3:Y:S01]  /*1c70*/  LDC R7, c[0x0][0x288] ;  /* 0x0000a200ff077b82 */ /* 0x000ee20000000800 */
[--C-:B--2---:R-:W-:Y:S01]  /*1c80*/  SHF.R.U32.HI R0, RZ, 0x7, R18.reuse ;  /* 0x00000007ff007819 */ /* 0x104fe20000011612 */
[----:B------:R-:W-:Y:S01]  /*1c90*/  IMAD.SHL.U32 R8, R44, 0x10, RZ ;  /* 0x000000102c087824 */ /* 0x000fe200078e00ff */
[----:B------:R-:W-:Y:S01]  /*1ca0*/  SHF.R.U32.HI R3, RZ, 0x2, R18 ;  /* 0x00000002ff037819 */ /* 0x000fe20000011612 */
[----:B------:R-:W-:Y:S01]  /*1cb0*/  UIADD3 UR39, UR40, UR39, URZ ;  /* 0x0000002728277290 */ /* 0x000fe2000fffe03f */
[----:B01----:R-:W-:Y:S01]  /*1cc0*/  LOP3.LUT R4, R18, 0x60, RZ, 0xc0, !PT ;  /* 0x0000006012047812 */ /* 0x003fe200078ec0ff */
[----:B------:R-:W-:Y:S01]  /*1cd0*/  ULDC UR7, c[0x0][0x284] ;  /* 0x0000a10000077ab9 */ /* 0x000fe20000000800 */
[----:B------:R-:W-:Y:S01]  /*1ce0*/  LOP3.LUT R0, R0, 0x1, RZ, 0xc0, !PT ;  /* 0x0000000100007812 */ /* 0x000fe200078ec0ff */
[----:B------:R-:W-:Y:S01]  /*1cf0*/  UISETP.GT.U32.AND UP0, UPT, UR39, 0x10, UPT ;  /* 0x000000102700788c */ /* 0x000fe2000bf04070 */
[----:B------:R-:W-:Y:S01]  /*1d00*/  LOP3.LUT R3, R3, 0x7, RZ, 0xc0, !PT ;  /* 0x0000000703037812 */ /* 0x000fe200078ec0ff */
[----:B------:R-:W-:Y:S01]  /*1d10*/  UISETP.GE.U32.AND UP1, UPT, UR40, 0x11, UPT ;  /* 0x000000112800788c */ /* 0x000fe2000bf26070 */
[----:B------:R-:W-:Y:S01]  /*1d20*/  SHF.R.U32.HI R4, RZ, 0x1, R4 ;  /* 0x00000001ff047819 */ /* 0x000fe20000011604 */
[----:B------:R-:W-:Y:S01]  /*1d30*/  IMAD.SHL.U32 R6, R0, 0x40, RZ ;  /* 0x0000004000067824 */ /* 0x000fe200078e00ff */
[----:B------:R-:W-:Y:S01]  /*1d40*/  UISETP.LT.U32.AND UP0, UPT, UR40, 0x11, UP0 ;  /* 0x000000112800788c */ /* 0x000fe20008701070 */
[----:B------:R-:W-:Y:S01]  /*1d50*/  SHF.R.S32.HI R12, RZ, 0x1f, R45 ;  /* 0x0000001fff0c7819 */ /* 0x000fe2000001142d */
[----:B------:R-:W-:Y:S01]  /*1d60*/  UIMAD.WIDE.U32 UR4, UR39, -0xf0f0f0f, URZ ;  /* 0xf0f0f0f1270478a5 */ /* 0x000fe2000f8e003f */
[-CC-:B------:R-:W-:Y:S01]  /*1d70*/  IADD3 R5, RZ, -R4.reuse, -R3.reuse ;  /* 0x80000004ff057210 */ /* 0x180fe20007ffe803 */
[----:B------:R-:W-:Y:S01]  /*1d80*/  USEL UR6, URZ, 0x1, !UP0 ;  /* 0x000000013f067887 */ /* 0x000fe2000c000000 */
[----:B------:R-:W-:Y:S01]  /*1d90*/  LOP3.LUT R3, R6, 0x40, R3, 0xe2, !PT ;  /* 0x0000004006037812 */ /* 0x000fe200078ee203 */
[----:B------:R-:W-:Y:S01]  /*1da0*/  ULDC.64 UR8, c[0x0][0x5d0] ;  /* 0x0001740000087ab9 */ /* 0x000fe20000000a00 */
[----:B------:R-:W-:Y:S01]  /*1db0*/  USHF.R.U32.HI UR4, URZ, 0x4, UR5 ;  /* 0x000000043f047899 */ /* 0x000fe20008011605 */
[----:B------:R-:W-:Y:S01]  /*1dc0*/  IMAD R5, R0, -0x40, R5 ;  /* 0xffffffc000057824 */ /* 0x000fe200078e0205 */
[----:B------:R-:W-:Y:S01]  /*1dd0*/  LOP3.LUT R0, R18, 0x3, RZ, 0xc0, !PT ;  /* 0x0000000312007812 */ /* 0x000fe200078ec0ff */
[----:B------:R-:W-:Y:S01]  /*1de0*/  IMAD R10, R12, UR8, RZ ;  /* 0x000000080c0a7c24 */ /* 0x000fe2000f8e02ff */
[----:B------:R-:W-:Y:S01]  /*1df0*/  LOP3.LUT R4, R3, R4, RZ, 0xfc, !PT ;  /* 0x0000000403047212 */ /* 0x000fe200078efcff */
[----:B------:R-:W-:Y:S01]  /*1e00*/  IMAD.SHL.U32 R3, R18, 0x2, RZ ;  /* 0x0000000212037824 */ /* 0x000fe200078e00ff */
[----:B---3--:R-:W-:Y:S01]  /*1e10*/  ISETP.GE.AND P0, PT, R8, R7, PT ;  /* 0x000000070800720c */ /* 0x008fe20003f06270 */
[----:B------:R-:W-:Y:S01]  /*1e20*/  IMAD R9, R0, -0x2, R7 ;  /* 0xfffffffe00097824 */ /* 0x000fe200078e0207 */
[----:B------:R-:W-:Y:S01]  /*1e30*/  ULOP3.LUT UR38, UR38, UR6, URZ, 0x3c, !UPT ;  /* 0x0000000626267292 */ /* 0x000fe2000f8e3c3f */
[----:B------:R-:W-:Y:S01]  /*1e40*/  IMAD R0, R41, 0xc0, RZ ;  /* 0x000000c029007824 */ /* 0x000fe200078e02ff */
[----:B------:R-:W-:Y:S01]  /*1e50*/  LOP3.LUT R3, R3, 0x6, RZ, 0xc0, !PT ;  /* 0x0000000603037812 */ /* 0x000fe200078ec0ff */
[----:B------:R-:W-:Y:S01]  /*1e60*/  IMAD R11, R45, UR9, R10 ;  /* 0x000000092d0b7c24 */ /* 0x000fe2000f8e020a */
[----:B------:R-:W-:Y:S01]  /*1e70*/  UIMAD UR39, UR4, -0x11, UR39 ;  /* 0xffffffef042778a4 */ /* 0x000fe2000f8e0227 */
[----:B------:R-:W-:Y:S01]  /*1e80*/  IMAD.IADD R56, R9, 0x1, -R8 ;  /* 0x0000000109387824 */ /* 0x000fe200078e0a08 */
[----:B------:R-:W-:Y:S01]  /*1e90*/  ISETP.GE.OR P0, PT, R0, UR7, P0 ;  /* 0x0000000700007c0c */ /* 0x000fe20008706670 */
[----:B------:R-:W-:Y:S01]  /*1ea0*/  @UP1 ULOP3.LUT UR38, UR38, 0x1, UR4, 0x78, !UPT ;  /* 0x0000000126261892 */ /* 0x000fe2000f8e7804 */
[----:B------:R-:W-:-:S02]  /*1eb0*/  LOP3.LUT R6, R8, R3, RZ, 0xfc, !PT ;  /* 0x0000000308067212 */ /* 0x000fc400078efcff */
[----:B------:R-:W-:Y:S01]  /*1ec0*/  IADD3 R51, -R0, UR7, R5 ;  /* 0x0000000700337c10 */ /* 0x000fe2000fffe105 */
[----:B------:R-:W-:Y:S01]  /*1ed0*/  IMAD.MOV.U32 R5, RZ, RZ, RZ ;  /* 0x000000ffff057224 */ /* 0x000fe200078e00ff */
[----:B------:R-:W-:Y:S01]  /*1ee0*/  SHF.R.S32.HI R7, RZ, 0x1f, R6 ;  /* 0x0000001fff077819 */ /* 0x000fe20000011406 */
[----:B------:R-:W-:-:S04]  /*1ef0*/  IMAD.WIDE R14, R41, 0xc0, R4 ;  /* 0x000000c0290e7825 */ /* 0x000fc800078e0204 */
[----:B------:R-:W-:-:S04]  /*1f00*/  IMAD.WIDE.U32 R6, R45, UR8, R6 ;  /* 0x000000082d067c25 */ /* 0x000fc8000f8e0006 */
[----:B------:R-:W-:Y:S02]  /*1f10*/  IMAD.IADD R7, R7, 0x1, R11 ;  /* 0x0000000107077824 */ /* 0x000fe400078e020b */
[----:B------:R-:W-:Y:S01]  /*1f20*/  IMAD.MOV.U32 R41, RZ, RZ, -0x1 ;  /* 0xffffffffff297424 */ /* 0x000fe200078e00ff */
[----:B------:R-:W-:Y:S06]  /*1f30*/  @P0 BRA `(.L_x_29) ;  /* 0x0000001000000947 */ /* 0x000fec0003800000 */
[----:B------:R-:W0:Y:S01]  /*1f40*/  LDC.64 R10, c[0x0][0x5c8] ;  /* 0x00017200ff0a7b82 */ /* 0x000e220000000a00 */
[----:B------:R-:W-:Y:S01]  /*1f50*/  ULDC.64 UR4, c[0x0][0x5c0] ;  /* 0x0001700000047ab9 */ /* 0x000fe20000000a00 */
[----:B------:R-:W-:Y:S01]  /*1f60*/  BSSY B0, `(.L_x_29) ;  /* 0x00000fd000007945 */ /* 0x000fe20003800000 */
[-C--:B0-----:R-:W-:Y:S02]  /*1f70*/  IMAD R0, R15, R10.reuse, RZ ;  /* 0x0000000a0f007224 */ /* 0x081fe400078e02ff */
[----:B------:R-:W-:-:S04]  /*1f80*/  IMAD.WIDE.U32 R6, R14, R10, R6 ;  /* 0x0000000a0e067225 */ /* 0x000fc800078e0006 */
[----:B------:R-:W-:Y:S01]  /*1f90*/  IMAD R9, R14, R11, R0 ;  /* 0x0000000b0e097224 */ /* 0x000fe200078e0200 */
[----:B------:R-:W-:Y:S01]  /*1fa0*/  IADD3 R20, P0, R6, UR4, RZ ;  /* 0x0000000406147c10 */ /* 0x000fe2000ff1e0ff */
[C---:B------:R-:W-:Y:S02]  /*1fb0*/  IMAD.SHL.U32 R5, R10.reuse, 0x8, RZ ;  /* 0x000000080a057824 */ /* 0x040fe400078e00ff */
[----:B------:R-:W-:Y:S01]  /*1fc0*/  IMAD.IADD R6, R7, 0x1, R9 ;  /* 0x0000000107067824 */ /* 0x000fe200078e0209 */
[----:B------:R-:W-:Y:S01]  /*1fd0*/  SHF.L.U64.HI R9, R10, 0x3, R11 ;  /* 0x000000030a097819 */ /* 0x000fe2000001020b */
[----:B------:R-:W-:Y:S01]  /*1fe0*/  IMAD R11, R11, 0x78, RZ ;  /* 0x000000780b0b7824 */ /* 0x000fe200078e02ff */
[----:B------:R-:W-:Y:S02]  /*1ff0*/  IADD3 R42, P1, R5, R20, RZ ;  /* 0x00000014052a7210 */ /* 0x000fe40007f3e0ff */
[----:B------:R-:W-:Y:S02]  /*2000*/  IADD3.X R21, R6, UR5, RZ, P0, !PT ;  /* 0x0000000506157c10 */ /* 0x000fe400087fe4ff */
[----:B-----5:R-:W-:-:S03]  /*2010*/  ISETP.NE.AND P0, PT, R23, RZ, PT ;  /* 0x000000ff1700720c */ /* 0x020fc60003f05270 */
[----:B------:R-:W-:Y:S02]  /*2020*/  IMAD.X R43, R9, 0x1, R21, P1 ;  /* 0x00000001092b7824 */ /* 0x000fe400008e0615 */
[----:B------:R-:W-:-:S04]  /*2030*/  IMAD.WIDE.U32 R6, R10, 0x78, R42 ;  /* 0x000000780a067825 */ /* 0x000fc800078e002a */
[----:B------:R-:W-:Y:S01]  /*2040*/  IMAD.IADD R7, R7, 0x1, R11 ;  /* 0x0000000107077824 */ /* 0x000fe200078e020b */
[----:B------:R-:W-:-:S05]  /*2050*/  IADD3 R4, P1, R5, R6, RZ ;  /* 0x0000000605047210 */ /* 0x000fca0007f3e0ff */
[----:B------:R-:W-:Y:S01]  /*2060*/  IMAD.X R5, R9, 0x1, R7, P1 ;  /* 0x0000000109057824 */ /* 0x000fe200008e0607 */
[----:B------:R-:W-:Y:S07]  /*2070*/  @!P0 BRA `(.L_x_30) ;  /* 0x0000000800dc8947 */ /* 0x000fee0003800000 */
[----:B------:R-:W0:Y:S01]  /*2080*/  LDC.64 R52, c[0x0][0x5b0] ;  /* 0x00016c00ff347b82 */ /* 0x000e220000000a00 */
[----:B------:R-:W-:Y:S01]  /*2090*/  IMAD R8, R44, 0x10, R3 ;  /* 0x000000102c087824 */ /* 0x000fe200078e0203 */
[----:B------:R-:W-:Y:S01]  /*20a0*/  ULDC.64 UR4, c[0x0][0x5b8] ;  /* 0x00016e0000047ab9 */ /* 0x000fe20000000a00 */
[----:B------:R-:W-:Y:S01]  /*20b0*/  ISETP.GE.AND P0, PT, R51, 0x1, PT ;  /* 0x000000013300780c */ /* 0x000fe20003f06270 */
[----:B------:R-:W-:Y:S01]  /*20c0*/  IMAD R0, R12, UR4, RZ ;  /* 0x000000040c007c24 */ /* 0x000fe2000f8e02ff */
[----:B------:R-:W-:Y:S01]  /*20d0*/  BSSY B1, `(.L_x_31) ;  /* 0x0000011000017945 */ /* 0x000fe20003800000 */
[----:B------:R-:W-:Y:S02]  /*20e0*/  SHF.R.S32.HI R9, RZ, 0x1f, R8 ;  /* 0x0000001fff097819 */ /* 0x000fe40000011408 */
[----:B------:R-:W1:Y:S01]  /*20f0*/  LDC.64 R54, c[0x0][0x5a8] ;  /* 0x00016a00ff367b82 */ /* 0x000e620000000a00 */
[C---:B------:R-:W-:Y:S01]  /*2100*/  IMAD R11, R45.reuse, UR5, R0 ;  /* 0x000000052d0b7c24 */ /* 0x040fe2000f8e0200 */
[----:B------:R-:W-:Y:S01]  /*2110*/  ISETP.LT.OR P2, PT, R56, 0x1, !P0 ;  /* 0x000000013800780c */ /* 0x000fe20004741670 */
[----:B------:R-:W-:-:S04]  /*2120*/  IMAD.WIDE.U32 R44, R45, UR4, R8 ;  /* 0x000000042d2c7c25 */ /* 0x000fc8000f8e0008 */
[----:B------:R-:W-:Y:S02]  /*2130*/  IMAD.IADD R11, R45, 0x1, R11 ;  /* 0x000000012d0b7824 */ /* 0x000fe400078e020b */
[----:B------:R-:W-:Y:S02]  /*2140*/  IMAD.MOV.U32 R10, RZ, RZ, R44 ;  /* 0x000000ffff0a7224 */ /* 0x000fe400078e002c */
[-C--:B0-----:R-:W-:Y:S01]  /*2150*/  IMAD R0, R15, R52.reuse, RZ ;  /* 0x000000340f007224 */ /* 0x081fe200078e02ff */
[----:B------:R-:W-:Y:S01]  /*2160*/  SHF.L.U64.HI R13, R52, 0x3, R53 ;  /* 0x00000003340d7819 */ /* 0x000fe20000010235 */
[----:B------:R-:W-:-:S04]  /*2170*/  IMAD.WIDE.U32 R8, R14, R52, R10 ;  /* 0x000000340e087225 */ /* 0x000fc800078e000a */
[----:B------:R-:W-:Y:S01]  /*2180*/  IMAD R3, R14, R53, R0 ;  /* 0x000000350e037224 */ /* 0x000fe200078e0200 */
[----:B-1----:R-:W-:Y:S01]  /*2190*/  IADD3 R46, P1, R8, R54, RZ ;  /* 0x00000036082e7210 */ /* 0x002fe20007f3e0ff */
[----:B------:R-:W-:-:S03]  /*21a0*/  IMAD.SHL.U32 R12, R52, 0x8, RZ ;  /* 0x00000008340c7824 */ /* 0x000fc600078e00ff */
[----:B------:R-:W-:Y:S01]  /*21b0*/  IADD3.X R47, R55, R9, R3, P1, !PT ;  /* 0x00000009372f7210 */ /* 0x000fe20000ffe403 */
[----:B------:R-:W-:Y:S08]  /*21c0*/  @P2 BRA `(.L_x_32) ;  /* 0x0000000000042947 */ /* 0x000ff00003800000 */
[----:B------:R0:W5:Y:S02]  /*21d0*/  LDG.E.U8 R40, desc[UR36][R46.64] ;  /* 0x000000242e287981 */ /* 0x000164000c1e1100 */
.L_x_32:
[----:B------:R-:W-:Y:S05]  /*21e0*/  BSYNC B1 ;  /* 0x0000000000017941 */ /* 0x000fea0003800000 */
.L_x_31:
[----:B-----5:R-:W-:Y:S01]  /*21f0*/  LOP3.LUT R0, R40, 0xffff, RZ, 0xc0, !PT ;  /* 0x0000ffff28007812 */ /* 0x020fe200078ec0ff */
[----:B------:R-:W-:Y:S01]  /*2200*/  IMAD.WIDE.U32 R8, R14, R52, R12 ;  /* 0x000000340e087225 */ /* 0x000fe200078e000c */
[----:B------:R-:W-:Y:S01]  /*2210*/  ISETP.LT.OR P3, PT, R56, 0x2, !P0 ;  /* 0x000000023800780c */ /* 0x000fe20004761670 */
[----:B------:R-:W-:Y:S01]  /*2220*/  BSSY B1, `(.L_x_33) ;  /* 0x000000e000017945 */ /* 0x000fe20003800000 */
[----:B------:R-:W-:Y:S01]  /*2230*/  PRMT R0, R0, 0x8880, RZ ;  /* 0x0000888000007816 */ /* 0x000fe200000000ff */
[----:B------:R-:W-:Y:S01]  /*2240*/  IMAD.IADD R9, R3, 0x1, R9 ;  /* 0x0000000103097824 */ /* 0x000fe200078e0209 */
[----:B------:R-:W-:Y:S02]  /*2250*/  IADD3 R48, P4, P5, R44, R54, R8 ;  /* 0x000000362c307210 */ /* 0x000fe40007d9e008 */
[----:B------:R-:W-:Y:S01]  /*2260*/  ISETP.GE.AND P1, PT, R51, 0x9, PT ;  /* 0x000000093300780c */ /* 0x000fe20003f26270 */
[----:B------:R-:W-:Y:S01]  /*2270*/  IMAD R3, R0, R23, RZ ;  /* 0x0000001700037224 */ /* 0x000fe200078e02ff */
[----:B------:R-:W-:-:S02]  /*2280*/  IADD3.X R49, R11, R55, R9, P4, P5 ;  /* 0x000000370b317210 */ /* 0x000fc400027ea409 */
[----:B------:R-:W-:Y:S01]  /*2290*/  ISETP.LT.OR P4, PT, R56, 0x1, !P1 ;  /* 0x000000013800780c */ /* 0x000fe20004f81670 */
[----:B------:R-:W-:-:S05]  /*22a0*/  @!P2 IMAD R9, R32, R22, R3 ;  /* 0x000000162009a224 */ /* 0x000fca00078e0203 */
[----:B------:R1:W-:Y:S01]  /*22b0*/  @!P2 STG.E.U8 desc[UR36][R20.64], R9 ;  /* 0x000000091400a986 */ /* 0x0003e2000c101124 */
[----:B------:R-:W-:Y:S06]  /*22c0*/  @P3 BRA `(.L_x_34) ;  /* 0x00000000000c3947 */ /* 0x000fec0003800000 */
[----:B------:R-:W2:Y:S02]  /*22d0*/  LDG.E.U8 R40, desc[UR36][R46.64+0x1] ;  /* 0x000001242e287981 */ /* 0x000ea4000c1e1100 */
[----:B--2---:R-:W-:-:S05]  /*22e0*/  PRMT R0, R40, 0x8880, RZ ;  /* 0x0000888028007816 */ /* 0x004fca00000000ff */
[----:B------:R-:W-:-:S07]  /*22f0*/  IMAD R3, R0, R23, RZ ;  /* 0x0000001700037224 */ /* 0x000fce00078e02ff */
.L_x_34:
[----:B------:R-:W-:Y:S05]  /*2300*/  BSYNC B1 ;  /* 0x0000000000017941 */ /* 0x000fea0003800000 */
.L_x_33:
[----:B------:R-:W-:Y:S01]  /*2310*/  @!P3 IMAD R33, R33, R22, R3 ;  /* 0x000000162121b224 */ /* 0x000fe200078e0203 */
[----:B------:R-:W-:Y:S04]  /*2320*/  BSSY B1, `(.L_x_35) ;  /* 0x0000006000017945 */ /* 0x000fe80003800000 */
[----:B------:R2:W-:Y:S01]  /*2330*/  @!P3 STG.E.U8 desc[UR36][R20.64+0x1], R33 ;  /* 0x000001211400b986 */ /* 0x0005e2000c101124 */
[----:B------:R-:W-:Y:S05]  /*2340*/  @P4 BRA `(.L_x_36) ;  /* 0x00000000000c4947 */ /* 0x000fea0003800000 */
[----:B------:R-:W3:Y:S02]  /*2350*/  LDG.E.U8 R40, desc[UR36][R48.64] ;  /* 0x0000002430287981 */ /* 0x000ee4000c1e1100 */
[----:B---3--:R-:W-:-:S05]  /*2360*/  PRMT R0, R40, 0x8880, RZ ;  /* 0x0000888028007816 */ /* 0x008fca00000000ff */
[----:B------:R-:W-:-:S07]  /*2370*/  IMAD R3, R0, R23, RZ ;  /* 0x0000001700037224 */ /* 0x000fce00078e02ff */
.L_x_36:
[----:B------:R-:W-:Y:S05]  /*2380*/  BSYNC B1 ;  /* 0x0000000000017941 */ /* 0x000fea0003800000 */
.L_x_35:
[----:B------:R-:W-:Y:S01]  /*2390*/  ISETP.LT.OR P3, PT, R56, 0x2, !P1 ;  /* 0x000000023800780c */ /* 0x000fe20004f61670 */
[----:B-1----:R-:W-:Y:S01]  /*23a0*/  @!P4 IMAD R9, R34, R22, R3 ;  /* 0x000000162209c224 */ /* 0x002fe200078e0203 */
[----:B------:R-:W-:Y:S01]  /*23b0*/  BSSY B1, `(.L_x_37) ;  /* 0x000000b000017945 */ /* 0x000fe20003800000 */
[----:B------:R-:W-:Y:S02]  /*23c0*/  ISETP.LT.OR P5, PT, R56, 0x9, !P1 ;  /* 0x000000093800780c */ /* 0x000fe40004fa1670 */
[----:B--2---:R-:W-:Y:S01]  /*23d0*/  IADD3 R33, P2, R14, 0x80, RZ ;  /* 0x000000800e217810 */ /* 0x004fe20007f5e0ff */
[----:B------:R1:W-:Y:S01]  /*23e0*/  @!P4 STG.E.U8 desc[UR36][R42.64], R9 ;  /* 0x000000092a00c986 */ /* 0x0003e2000c101124 */
[C---:B------:R-:W-:Y:S02]  /*23f0*/  ISETP.LT.OR P4, PT, R56.reuse, 0x9, !P0 ;  /* 0x000000093800780c */ /* 0x040fe40004781670 */
[C---:B------:R-:W-:Y:S02]  /*2400*/  ISETP.LT.OR P0, PT, R56.reuse, 0xa, !P0 ;  /* 0x0000000a3800780c */ /* 0x040fe40004701670 */
[----:B------:R-:W-:-:S02]  /*2410*/  ISETP.LT.OR P1, PT, R56, 0xa, !P1 ;  /* 0x0000000a3800780c */ /* 0x000fc40004f21670 */
[----:B------:R-:W-:Y:S11]  /*2420*/  @P3 BRA `(.L_x_38) ;  /* 0x00000000000c3947 */ /* 0x000ff60003800000 */
[----:B------:R-:W2:Y:S02]  /*2430*/  LDG.E.U8 R40, desc[UR36][R48.64+0x1] ;  /* 0x0000012430287981 */ /* 0x000ea4000c1e1100 */
[----:B--2---:R-:W-:-:S05]  /*2440*/  PRMT R0, R40, 0x8880, RZ ;  /* 0x0000888028007816 */ /* 0x004fca00000000ff */
[----:B------:R-:W-:-:S07]  /*2450*/  IMAD R3, R0, R23, RZ ;  /* 0x0000001700037224 */ /* 0x000fce00078e02ff */
.L_x_38:
[----:B------:R-:W-:Y:S05]  /*2460*/  BSYNC B1 ;  /* 0x0000000000017941 */ /* 0x000fea0003800000 */
.L_x_37:
[----:B------:R-:W-:Y:S01]  /*2470*/  @!P3 IMAD R35, R35, R22, R3 ;  /* 0x000000162323b224 */ /* 0x000fe200078e0203 */
[----:B------:R-:W-:Y:S04]  /*2480*/  BSSY B1, `(.L_x_39) ;  /* 0x0000006000017945 */ /* 0x000fe80003800000 */
[----:B------:R2:W-:Y:S01]  /*2490*/  @!P3 STG.E.U8 desc[UR36][R42.64+0x1], R35 ;  /* 0x000001232a00b986 */ /* 0x0005e2000c101124 */
[----:B------:R-:W-:Y:S05]  /*24a0*/  @P4 BRA `(.L_x_40) ;  /* 0x00000000000c4947 */ /* 0x000fea0003800000 */
[----:B------:R-:W3:Y:S02]  /*24b0*/  LDG.E.U8 R40, desc[UR36][R46.64+0x8] ;  /* 0x000008242e287981 */ /* 0x000ee4000c1e1100 */
[----:B---3--:R-:W-:-:S05]  /*24c0*/  PRMT R0, R40, 0x8880, RZ ;  /* 0x0000888028007816 */ /* 0x008fca00000000ff */
[----:B------:R-:W-:-:S07]  /*24d0*/  IMAD R3, R0, R23, RZ ;  /* 0x0000001700037224 */ /* 0x000fce00078e02ff */
.L_x_40:
[----:B------:R-:W-:Y:S05]  /*24e0*/  BSYNC B1 ;  /* 0x0000000000017941 */ /* 0x000fea0003800000 */
.L_x_39:
[----:B-1----:R-:W-:Y:S01]  /*24f0*/  @!P4 IMAD R9, R36, R22, R3 ;  /* 0x000000162409c224 */ /* 0x002fe200078e0203 */
[----:B------:R-:W-:Y:S01]  /*2500*/  BSSY B1, `(.L_x_41) ;  /* 0x0000007000017945 */ /* 0x000fe20003800000 */
[----:B------:R-:W-:-:S03]  /*2510*/  IMAD.X R15, RZ, RZ, R15, P2 ;  /* 0x000000ffff0f7224 */ /* 0x000fc600010e060f */
[----:B------:R1:W-:Y:S01]  /*2520*/  @!P4 STG.E.U8 desc[UR36][R20.64+0x8], R9 ;  /* 0x000008091400c986 */ /* 0x0003e2000c101124 */
[----:B------:R-:W-:Y:S05]  /*2530*/  @P0 BRA `(.L_x_42) ;  /* 0x00000000000c0947 */ /* 0x000fea0003800000 */
[----:B------:R-:W3:Y:S02]  /*2540*/  LDG.E.U8 R40, desc[UR36][R46.64+0x9] ;  /* 0x000009242e287981 */ /* 0x000ee4000c1e1100 */
[----:B---3--:R-:W-:-:S05]  /*2550*/  PRMT R0, R40, 0x8880, RZ ;  /* 0x0000888028007816 */ /* 0x008fca00000000ff */
[----:B------:R-:W-:-:S07]  /*2560*/  IMAD R3, R0, R23, RZ ;  /* 0x0000001700037224 */ /* 0x000fce00078e02ff */
.L_x_42:
[----:B------:R-:W-:Y:S05]  /*2570*/  BSYNC B1 ;  /* 0x0000000000017941 */ /* 0x000fea0003800000 */
.L_x_41:
[----:B------:R-:W-:Y:S01]  /*2580*/  @!P0 IMAD R37, R37, R22, R3 ;  /* 0x0000001625258224 */ /* 0x000fe200078e0203 */
[----:B------:R-:W-:Y:S01]  /*2590*/  BSSY B1, `(.L_x_43) ;  /* 0x0000007000017945 */ /* 0x000fe20003800000 */
[----:B------:R-:W-:-:S03]  /*25a0*/  IMAD R8, R15, R52, RZ ;  /* 0x000000340f087224 */ /* 0x000fc600078e02ff */
[----:B------:R3:W-:Y:S01]  /*25b0*/  @!P0 STG.E.U8 desc[UR36][R20.64+0x9], R37 ;  /* 0x0000092514008986 */ /* 0x0007e2000c101124 */
[----:B------:R-:W-:Y:S05]  /*25c0*/  @P5 BRA `(.L_x_44) ;  /* 0x00000000000c5947 */ /* 0x000fea0003800000 */
[----:B------:R-:W4:Y:S02]  /*25d0*/  LDG.E.U8 R40, desc[UR36][R48.64+0x8] ;  /* 0x0000082430287981 */ /* 0x000f24000c1e1100 */
[----:B----4-:R-:W-:-:S05]  /*25e0*/  PRMT R0, R40, 0x8880, RZ ;  /* 0x0000888028007816 */ /* 0x010fca00000000ff */
[----:B------:R-:W-:-:S07]  /*25f0*/  IMAD R3, R0, R23, RZ ;  /* 0x0000001700037224 */ /* 0x000fce00078e02ff */
.L_x_44:
[----:B------:R-:W-:Y:S05]  /*2600*/  BSYNC B1 ;  /* 0x0000000000017941 */ /* 0x000fea0003800000 */
.L_x_43:
[----:B------:R-:W-:Y:S01]  /*2610*/  @!P5 IMAD R15, R38, R22, R3 ;  /* 0x00000016260fd224 */ /* 0x000fe200078e0203 */
[----:B------:R-:W-:Y:S01]  /*2620*/  BSSY B1, `(.L_x_45) ;  /* 0x0000009000017945 */ /* 0x000fe20003800000 */
[C---:B-1-3--:R-:W-:Y:S02]  /*2630*/  IMAD R21, R33.reuse, R53, R8 ;  /* 0x0000003521157224 */ /* 0x04afe400078e0208 */
[CC--:B------:R-:W-:Y:S01]  /*2640*/  IMAD.WIDE.U32 R12, R33.reuse, R52.reuse, R12 ;  /* 0x00000034210c7225 */ /* 0x0c0fe200078e000c */
[----:B------:R1:W-:Y:S03]  /*2650*/  @!P5 STG.E.U8 desc[UR36][R42.64+0x8], R15 ;  /* 0x0000080f2a00d986 */ /* 0x0003e6000c101124 */
[----:B------:R-:W-:Y:S01]  /*2660*/  IMAD.WIDE.U32 R8, R33, R52, R10 ;  /* 0x0000003421087225 */ /* 0x000fe200078e000a */
[----:B------:R-:W-:Y:S06]  /*2670*/  @P1 BRA `(.L_x_46) ;  /* 0x00000000000c1947 */ /* 0x000fec0003800000 */
[----:B------:R-:W3:Y:S02]  /*2680*/  LDG.E.U8 R40, desc[UR36][R48.64+0x9] ;  /* 0x0000092430287981 */ /* 0x000ee4000c1e1100 */
[----:B---3--:R-:W-:-:S05]  /*2690*/  PRMT R0, R40, 0x8880, RZ ;  /* 0x0000888028007816 */ /* 0x008fca00000000ff */
[----:B------:R-:W-:-:S07]  /*26a0*/  IMAD R3, R0, R23, RZ ;  /* 0x0000001700037224 */ /* 0x000fce00078e02ff */
.L_x_46:
[----:B------:R-:W-:Y:S05]  /*26b0*/  BSYNC B1 ;  /* 0x0000000000017941 */ /* 0x000fea0003800000 */
.L_x_45:
[----:B------:R-:W-:Y:S01]  /*26c0*/  @!P1 IMAD R39, R39, R22, R3 ;  /* 0x0000001627279224 */ /* 0x000fe200078e0203 */
[----:B------:R-:W-:Y:S01]  /*26d0*/  ISETP.GE.AND P2, PT, R51, 0x81, PT ;  /* 0x000000813300780c */ /* 0x000fe20003f46270 */
[----:B------:R-:W-:Y:S01]  /*26e0*/  BSSY B1, `(.L_x_47) ;  /* 0x000000c000017945 */ /* 0x000fe20003800000 */
[----:B------:R-:W-:Y:S02]  /*26f0*/  IADD3 R8, P5, R8, R54, RZ ;  /* 0x0000003608087210 */ /* 0x000fe40007fbe0ff */
[----:B------:R3:W-:Y:S01]  /*2700*/  @!P1 STG.E.U8 desc[UR36][R42.64+0x9], R39 ;  /* 0x000009272a009986 */ /* 0x0007e2000c101124 */
[----:B------:R-:W-:Y:S02]  /*2710*/  ISETP.LT.OR P1, PT, R56, 0x1, !P2 ;  /* 0x000000013800780c */ /* 0x000fe40005721670 */
[----:B------:R-:W-:Y:S02]  /*2720*/  IADD3.X R9, R55, R9, R21, P5, !PT ;  /* 0x0000000937097210 */ /* 0x000fe40002ffe415 */
[----:B------:R-:W-:-:S02]  /*2730*/  ISETP.GE.AND P0, PT, R51, 0x89, PT ;  /* 0x000000893300780c */ /* 0x000fc40003f06270 */
[----:B------:R-:W-:Y:S02]  /*2740*/  IADD3 R44, P4, P3, R44, R54, R12 ;  /* 0x000000362c2c7210 */ /* 0x000fe40007b9e00c */
[----:B------:R-:W-:-:S05]  /*2750*/  ISETP.LT.OR P5, PT, R56, 0x2, !P2 ;  /* 0x000000023800780c */ /* 0x000fca00057a1670 */
[----:B---3--:R-:W-:Y:S08]  /*2760*/  @P1 BRA `(.L_x_48) ;  /* 0x00000000000c1947 */ /* 0x008ff00003800000 */
[----:B------:R-:W3:Y:S02]  /*2770*/  LDG.E.U8 R40, desc[UR36][R8.64] ;  /* 0x0000002408287981 */ /* 0x000ee4000c1e1100 */
[----:B---3--:R-:W-:-:S05]  /*2780*/  PRMT R0, R40, 0x8880, RZ ;  /* 0x0000888028007816 */ /* 0x008fca00000000ff */
[----:B------:R-:W-:-:S07]  /*2790*/  IMAD R3, R0, R23, RZ ;  /* 0x0000001700037224 */ /* 0x000fce00078e02ff */
.L_x_48:
[----:B------:R-:W-:Y:S05]  /*27a0*/  BSYNC B1 ;  /* 0x0000000000017941 */ /* 0x000fea0003800000 */
.L_x_47:
[----:B-1----:R-:W-:Y:S01]  /*27b0*/  @!P1 IMAD R15, R24, R22, R3 ;  /* 0x00000016180f9224 */ /* 0x002fe200078e0203 */
[----:B------:R-:W-:Y:S01]  /*27c0*/  BSSY B1, `(.L_x_49) ;  /* 0x0000007000017945 */ /* 0x000fe20003800000 */
[----:B------:R-:W-:-:S03]  /*27d0*/  IMAD.IADD R12, R21, 0x1, R13 ;  /* 0x00000001150c7824 */ /* 0x000fc600078e020d */
[----:B------:R1:W-:Y:S01]  /*27e0*/  @!P1 STG.E.U8 desc[UR36][R6.64], R15 ;  /* 0x0000000f06009986 */ /* 0x0003e2000c101124 */
[----:B------:R-:W-:Y:S05]  /*27f0*/  @P5 BRA `(.L_x_50) ;  /* 0x00000000000c5947 */ /* 0x000fea0003800000 */
[----:B------:R-:W3:Y:S02]  /*2800*/  LDG.E.U8 R40, desc[UR36][R8.64+0x1] ;  /* 0x0000012408287981 */ /* 0x000ee4000c1e1100 */
[----:B---3--:R-:W-:-:S05]  /*2810*/  PRMT R0, R40, 0x8880, RZ ;  /* 0x0000888028007816 */ /* 0x008fca00000000ff */
[----:B------:R-:W-:-:S07]  /*2820*/  IMAD R3, R0, R23, RZ ;  /* 0x0000001700037224 */ /* 0x000fce00078e02ff */
.L_x_50:
[----:B------:R-:W-:Y:S05]  /*2830*/  BSYNC B1 ;  /* 0x0000000000017941 */ /* 0x000fea0003800000 */
.L_x_49:
[C---:B------:R-:W-:Y:S01]  /*2840*/  ISETP.LT.OR P1, PT, R56.reuse, 0x1, !P0 ;  /* 0x000000013800780c */ /* 0x040fe20004721670 */
[----:B------:R-:W-:Y:S01]  /*2850*/  @!P5 IMAD R25, R25, R22, R3 ;  /* 0x000000161919d224 */ /* 0x000fe200078e0203 */
[----:B------:R-:W-:Y:S01]  /*2860*/  BSSY B1, `(.L_x_51) ;  /* 0x000000b000017945 */ /* 0x000fe20003800000 */
[----:B------:R-:W-:Y:S02]  /*2870*/  IADD3.X R45, R11, R55, R12, P4, P3 ;  /* 0x000000370b2d7210 */ /* 0x000fe400027e640c */
[C---:B------:R-:W-:Y:S01]  /*2880*/  ISETP.LT.OR P3, PT, R56.reuse, 0x9, !P2 ;  /* 0x000000093800780c */ /* 0x040fe20005761670 */
[----:B------:R3:W-:Y:S01]  /*2890*/  @!P5 STG.E.U8 desc[UR36][R6.64+0x1], R25 ;  /* 0x000001190600d986 */ /* 0x0007e2000c101124 */
[C---:B------:R-:W-:Y:S02]  /*28a0*/  ISETP.LT.OR P4, PT, R56.reuse, 0x2, !P0 ;  /* 0x000000023800780c */ /* 0x040fe40004781670 */
[C---:B------:R-:W-:Y:S02]  /*28b0*/  ISETP.LT.OR P2, PT, R56.reuse, 0xa, !P2 ;  /* 0x0000000a3800780c */ /* 0x040fe40005741670 */
[----:B------:R-:W-:-:S02]  /*28c0*/  ISETP.LT.OR P5, PT, R56, 0x9, !P0 ;  /* 0x000000093800780c */ /* 0x000fc400047a1670 */
[----:B------:R-:W-:Y:S11]  /*28d0*/  @P1 BRA `(.L_x_52) ;  /* 0x00000000000c1947 */ /* 0x000ff60003800000 */
[----:B------:R-:W4:Y:S02]  /*28e0*/  LDG.E.U8 R40, desc[UR36][R44.64] ;  /* 0x000000242c287981 */ /* 0x000f24000c1e1100 */
[----:B----4-:R-:W-:-:S05]  /*28f0*/  PRMT R0, R40, 0x8880, RZ ;  /* 0x0000888028007816 */ /* 0x010fca00000000ff */
[----:B------:R-:W-:-:S07]  /*2900*/  IMAD R3, R0, R23, RZ ;  /* 0x0000001700037224 */ /* 0x000fce00078e02ff */
.L_x_52:
[----:B------:R-:W-:Y:S05]  /*2910*/  BSYNC B1 ;  /* 0x0000000000017941 */ /* 0x000fea0003800000 */
.L_x_51:
[----:B------:R-:W-:Y:S01]  /*2920*/  @!P1 IMAD R11, R26, R22, R3 ;  /* 0x000000161a0b9224 */ /* 0x000fe200078e0203 */
[----:B------:R-:W-:Y:S04]  /*2930*/  BSSY B1, `(.L_x_53) ;  /* 0x0000006000017945 */ /* 0x000fe80003800000 */
[----:B------:R4:W-:Y:S01]  /*2940*/  @!P1 STG.E.U8 desc[UR36][R4.64], R11 ;  /* 0x0000000b04009986 */ /* 0x0009e2000c101124 */
[----:B------:R-:W-:Y:S05]  /*2950*/  @P4 BRA `(.L_x_54) ;  /* 0x00000000000c4947 */ /* 0x000fea0003800000 */
[----:B------:R-:W5:Y:S02]  /*2960*/  LDG.E.U8 R40, desc[UR36][R44.64+0x1] ;  /* 0x000001242c287981 */ /* 0x000f64000c1e1100 */
[----:B-----5:R-:W-:-:S05]  /*2970*/  PRMT R0, R40, 0x8880, RZ ;  /* 0x0000888028007816 */ /* 0x020fca00000000ff */
[----:B------:R-:W-:-:S07]  /*2980*/  IMAD R3, R0, R23, RZ ;  /* 0x0000001700037224 */ /* 0x000fce00078e02ff */
.L_x_54:
[----:B------:R-:W-:Y:S05]  /*2990*/  BSYNC B1 ;  /* 0x0000000000017941 */ /* 0x000fea0003800000 */
.L_x_53:
[----:B------:R-:W-:Y:S01]  /*29a0*/  @!P4 IMAD R27, R27, R22, R3 ;  /* 0x000000161b1bc224 */ /* 0x000fe200078e0203 */
[----:B------:R-:W-:Y:S04]  /*29b0*/  BSSY B1, `(.L_x_55) ;  /* 0x0000006000017945 */ /* 0x000fe80003800000 */
[----:B------:R0:W-:Y:S01]  /*29c0*/  @!P4 STG.E.U8 desc[UR36][R4.64+0x1], R27 ;  /* 0x0000011b0400c986 */ /* 0x0001e2000c101124 */
[----:B------:R-:W-:Y:S05]  /*29d0*/  @P3 BRA `(.L_x_56) ;  /* 0x00000000000c3947 */ /* 0x000fea0003800000 */
[----:B------:R-:W5:Y:S02]  /*29e0*/  LDG.E.U8 R40, desc[UR36][R8.64+0x8] ;  /* 0x0000082408287981 */ /* 0x000f64000c1e1100 */
[----:B-----5:R-:W-:-:S05]  /*29f0*/  PRMT R0, R40, 0x8880, RZ ;  /* 0x0000888028007816 */ /* 0x020fca00000000ff */
[----:B------:R-:W-:-:S07]  /*2a00*/  IMAD R3, R0, R23, RZ ;  /* 0x0000001700037224 */ /* 0x000fce00078e02ff */
.L_x_56:
[----:B------:R-:W-:Y:S05]  /*2a10*/  BSYNC B1 ;  /* 0x0000000000017941 */ /* 0x000fea0003800000 */
.L_x_55:
[----:B----4-:R-:W-:Y:S01]  /*2a20*/  @!P3 IMAD R11, R28, R22, R3 ;  /* 0x000000161c0bb224 */ /* 0x010fe200078e0203 */
[----:B------:R-:W-:Y:S04]  /*2a30*/  BSSY B1, `(.L_x_57) ;  /* 0x0000006000017945 */ /* 0x000fe80003800000 */
[----:B------:R4:W-:Y:S01]  /*2a40*/  @!P3 STG.E.U8 desc[UR36][R6.64+0x8], R11 ;  /* 0x0000080b0600b986 */ /* 0x0009e2000c101124 */
[----:B------:R-:W-:Y:S05]  /*2a50*/  @P2 BRA `(.L_x_58) ;  /* 0x00000000000c2947 */ /* 0x000fea0003800000 */
[----:B------:R-:W5:Y:S02]  /*2a60*/  LDG.E.U8 R40, desc[UR36][R8.64+0x9] ;  /* 0x0000092408287981 */ /* 0x000f64000c1e1100 */
[----:B-----5:R-:W-:-:S05]  /*2a70*/  PRMT R0, R40, 0x8880, RZ ;  /* 0x0000888028007816 */ /* 0x020fca00000000ff */
[----:B------:R-:W-:-:S07]  /*2a80*/  IMAD R3, R0, R23, RZ ;  /* 0x0000001700037224 */ /* 0x000fce00078e02ff */
.L_x_58:
[----:B------:R-:W-:Y:S05]  /*2a90*/  BSYNC B1 ;  /* 0x0000000000017941 */ /* 0x000fea0003800000 */
.L_x_57:
[----:B------:R-:W-:Y:S01]  /*2aa0*/  @!P2 IMAD R29, R29, R22, R3 ;  /* 0x000000161d1da224 */ /* 0x000fe200078e0203 */
[----:B------:R-:W-:Y:S04]  /*2ab0*/  BSSY B1, `(.L_x_59) ;  /* 0x0000006000017945 */ /* 0x000fe80003800000 */
[----:B------:R0:W-:Y:S01]  /*2ac0*/  @!P2 STG.E.U8 desc[UR36][R6.64+0x9], R29 ;  /* 0x0000091d0600a986 */ /* 0x0001e2000c101124 */
[----:B------:R-:W-:Y:S05]  /*2ad0*/  @P5 BRA `(.L_x_60) ;  /* 0x00000000000c5947 */ /* 0x000fea0003800000 */
[----:B------:R-:W5:Y:S02]  /*2ae0*/  LDG.E.U8 R40, desc[UR36][R44.64+0x8] ;  /* 0x000008242c287981 */ /* 0x000f64000c1e1100 */
[----:B-----5:R-:W-:-:S05]  /*2af0*/  PRMT R0, R40, 0x8880, RZ ;  /* 0x0000888028007816 */ /* 0x020fca00000000ff */
[----:B------:R-:W-:-:S07]  /*2b00*/  IMAD R3, R0, R23, RZ ;  /* 0x0000001700037224 */ /* 0x000fce00078e02ff */
.L_x_60:
[----:B------:R-:W-:Y:S05]  /*2b10*/  BSYNC B1 ;  /* 0x0000000000017941 */ /* 0x000fea0003800000 */
.L_x_59:
[----:B01-34-:R-:W-:Y:S01]  /*2b20*/  @!P5 IMAD R7, R30, R22, R3 ;  /* 0x000000161e07d224 */ /* 0x01bfe200078e0203 */
[----:B------:R-:W-:Y:S01]  /*2b30*/  ISETP.LT.OR P0, PT, R56, 0xa, !P0 ;  /* 0x0000000a3800780c */ /* 0x000fe20004701670 */
[----:B------:R-:W-:Y:S03]  /*2b40*/  BSSY B1, `(.L_x_61) ;  /* 0x0000006000017945 */ /* 0x000fe60003800000 */
[----:B------:R0:W-:Y:S09]  /*2b50*/  @!P5 STG.E.U8 desc[UR36][R4.64+0x8], R7 ;  /* 0x000008070400d986 */ /* 0x0001f2000c101124 */
[----:B------:R-:W-:Y:S05]  /*2b60*/  @P0 BRA `(.L_x_62) ;  /* 0x00000000000c0947 */ /* 0x000fea0003800000 */
[----:B------:R-:W3:Y:S02]  /*2b70*/  LDG.E.U8 R40, desc[UR36][R44.64+0x9] ;  /* 0x000009242c287981 */ /* 0x000ee4000c1e1100 */
[----:B---3--:R-:W-:-:S05]  /*2b80*/  PRMT R0, R40, 0x8880, RZ ;  /* 0x0000888028007816 */ /* 0x008fca00000000ff */
[----:B------:R-:W-:-:S07]  /*2b90*/  IMAD R3, R0, R23, RZ ;  /* 0x0000001700037224 */ /* 0x000fce00078e02ff */
.L_x_62:
[----:B------:R-:W-:Y:S05]  /*2ba0*/  BSYNC B1 ;  /* 0x0000000000017941 */ /* 0x000fea0003800000 */
.L_x_61:
[----:B------:R-:W-:Y:S01]  /*2bb0*/  IMAD R3, R31, R22, R3 ;  /* 0x000000161f037224 */ /* 0x000fe200078e0203 */
[----:B------:R-:W-:Y:S06]  /*2bc0*/  @P0 BRA `(.L_x_63) ;  /* 0x0000000000d80947 */ /* 0x000fec0003800000 */
[----:B------:R1:W-:Y:S01]  /*2bd0*/  STG.E.U8 desc[UR36][R4.64+0x9], R3 ;  /* 0x0000090304007986 */ /* 0x0003e2000c101124 */
[----:B------:R-:W-:Y:S05]  /*2be0*/  BRA `(.L_x_63) ;  /* 0x0000000000d07947 */ /* 0x000fea0003800000 */
.L_x_30:
[C---:B------:R-:W-:Y:S02]  /*2bf0*/  ISETP.GE.AND P2, PT, R51.reuse, 0x1, PT ;  /* 0x000000013300780c */ /* 0x040fe40003f46270 */
[----:B------:R-:W-:Y:S02]  /*2c00*/  ISETP.GE.AND P1, PT, R51, 0x9, PT ;  /* 0x000000093300780c */ /* 0x000fe40003f26270 */
[C---:B------:R-:W-:Y:S02]  /*2c10*/  ISETP.LT.OR P3, PT, R56.reuse, 0x1, !P2 ;  /* 0x000000013800780c */ /* 0x040fe40005761670 */
[C---:B------:R-:W-:Y:S02]  /*2c20*/  ISETP.LT.OR P0, PT, R56.reuse, 0x2, !P2 ;  /* 0x000000023800780c */ /* 0x040fe40005701670 */
[C---:B------:R-:W-:Y:S02]  /*2c30*/  ISETP.LT.OR P5, PT, R56.reuse, 0x1, !P1 ;  /* 0x000000013800780c */ /* 0x040fe40004fa1670 */
[----:B------:R-:W-:-:S02]  /*2c40*/  ISETP.LT.OR P4, PT, R56, 0x9, !P2 ;  /* 0x000000093800780c */ /* 0x000fc40005781670 */
[----:B------:R-:W-:-:S05]  /*2c50*/  ISETP.LT.OR P2, PT, R56, 0xa, !P2 ;  /* 0x0000000a3800780c */ /* 0x000fca0005741670 */
[-C--:B------:R-:W-:Y:S02]  /*2c60*/  @!P3 IMAD R3, R32, R22.reuse, RZ ;  /* 0x000000162003b224 */ /* 0x080fe400078e02ff */
[-C--:B------:R-:W-:Y:S02]  /*2c70*/  @!P0 IMAD R33, R33, R22.reuse, RZ ;  /* 0x0000001621218224 */ /* 0x080fe400078e02ff */
[-C--:B------:R-:W-:Y:S01]  /*2c80*/  @!P5 IMAD R9, R34, R22.reuse, RZ ;  /* 0x000000162209d224 */ /* 0x080fe200078e02ff */
[----:B------:R0:W-:Y:S01]  /*2c90*/  @!P3 STG.E.U8 desc[UR36][R20.64], R3 ;  /* 0x000000031400b986 */ /* 0x0001e2000c101124 */
[----:B------:R-:W-:Y:S01]  /*2ca0*/  ISETP.LT.OR P3, PT, R56, 0x2, !P1 ;  /* 0x000000023800780c */ /* 0x000fe20004f61670 */
[-C--:B------:R-:W-:Y:S02]  /*2cb0*/  @!P4 IMAD R11, R36, R22.reuse, RZ ;  /* 0x00000016240bc224 */ /* 0x080fe400078e02ff */
[----:B------:R-:W-:Y:S01]  /*2cc0*/  @!P0 STG.E.U8 desc[UR36][R20.64+0x1], R33 ;  /* 0x0000012114008986 */ /* 0x000fe2000c101124 */
[----:B------:R-:W-:Y:S01]  /*2cd0*/  ISETP.GE.AND P0, PT, R51, 0x81, PT ;  /* 0x000000813300780c */ /* 0x000fe20003f06270 */
[----:B------:R-:W-:-:S02]  /*2ce0*/  @!P2 IMAD R37, R37, R22, RZ ;  /* 0x000000162525a224 */ /* 0x000fc400078e02ff */
[----:B------:R1:W-:Y:S01]  /*2cf0*/  @!P5 STG.E.U8 desc[UR36][R42.64], R9 ;  /* 0x000000092a00d986 */ /* 0x0003e2000c101124 */
[C---:B------:R-:W-:Y:S02]  /*2d00*/  ISETP.LT.OR P5, PT, R56.reuse, 0x9, !P1 ;  /* 0x000000093800780c */ /* 0x040fe40004fa1670 */
[----:B------:R-:W-:-:S03]  /*2d10*/  ISETP.LT.OR P1, PT, R56, 0xa, !P1 ;  /* 0x0000000a3800780c */ /* 0x000fc60004f21670 */
[----:B------:R-:W-:-:S05]  /*2d20*/  @!P3 IMAD R35, R35, R22, RZ ;  /* 0x000000162323b224 */ /* 0x000fca00078e02ff */
[----:B------:R-:W-:Y:S01]  /*2d30*/  @!P3 STG.E.U8 desc[UR36][R42.64+0x1], R35 ;  /* 0x000001232a00b986 */ /* 0x000fe2000c101124 */
[----:B------:R-:W-:Y:S02]  /*2d40*/  ISETP.LT.OR P3, PT, R56, 0x1, !P0 ;  /* 0x000000013800780c */ /* 0x000fe40004761670 */
[-C--:B0-----:R-:W-:Y:S01]  /*2d50*/  @!P5 IMAD R3, R38, R22.reuse, RZ ;  /* 0x000000162603d224 */ /* 0x081fe200078e02ff */
[----:B------:R0:W-:Y:S01]  /*2d60*/  @!P4 STG.E.U8 desc[UR36][R20.64+0x8], R11 ;  /* 0x0000080b1400c986 */ /* 0x0001e2000c101124 */
[----:B------:R-:W-:Y:S01]  /*2d70*/  ISETP.LT.OR P4, PT, R56, 0x2, !P0 ;  /* 0x000000023800780c */ /* 0x000fe20004781670 */
[----:B------:R-:W-:Y:S02]  /*2d80*/  @!P1 IMAD R39, R39, R22, RZ ;  /* 0x0000001627279224 */ /* 0x000fe400078e02ff */
[----:B------:R-:W-:Y:S01]  /*2d90*/  @!P2 STG.E.U8 desc[UR36][R20.64+0x9], R37 ;  /* 0x000009251400a986 */ /* 0x000fe2000c101124 */
[----:B------:R-:W-:-:S03]  /*2da0*/  ISETP.GE.AND P2, PT, R51, 0x89, PT ;  /* 0x000000893300780c */ /* 0x000fc60003f46270 */
[----:B------:R-:W-:Y:S01]  /*2db0*/  @!P5 STG.E.U8 desc[UR36][R42.64+0x8], R3 ;  /* 0x000008032a00d986 */ /* 0x000fe2000c101124 */
[----:B------:R-:W-:Y:S01]  /*2dc0*/  ISETP.LT.OR P5, PT, R56, 0x9, !P2 ;  /* 0x000000093800780c */ /* 0x000fe200057a1670 */
[-C--:B-1----:R-:W-:Y:S02]  /*2dd0*/  @!P3 IMAD R9, R24, R22.reuse, RZ ;  /* 0x000000161809b224 */ /* 0x082fe400078e02ff */
[----:B------:R-:W-:Y:S01]  /*2de0*/  @!P1 STG.E.U8 desc[UR36][R42.64+0x9], R39 ;  /* 0x000009272a009986 */ /* 0x000fe2000c101124 */
[C---:B------:R-:W-:Y:S01]  /*2df0*/  ISETP.LT.OR P1, PT, R56.reuse, 0x1, !P2 ;  /* 0x000000013800780c */ /* 0x040fe20005721670 */
[----:B------:R-:W-:Y:S02]  /*2e00*/  @!P4 IMAD R25, R25, R22, RZ ;  /* 0x000000161919c224 */ /* 0x000fe400078e02ff */
[----:B------:R1:W-:Y:S01]  /*2e10*/  @!P3 STG.E.U8 desc[UR36][R6.64], R9 ;  /* 0x000000090600b986 */ /* 0x0003e2000c101124 */
[C---:B------:R-:W-:Y:S02]  /*2e20*/  ISETP.LT.OR P3, PT, R56.reuse, 0x9, !P0 ;  /* 0x000000093800780c */ /* 0x040fe40004761670 */
[C---:B------:R-:W-:Y:S01]  /*2e30*/  ISETP.LT.OR P0, PT, R56.reuse, 0xa, !P0 ;  /* 0x0000000a3800780c */ /* 0x040fe20004701670 */
[----:B------:R2:W-:Y:S01]  /*2e40*/  @!P4 STG.E.U8 desc[UR36][R6.64+0x1], R25 ;  /* 0x000001190600c986 */ /* 0x0005e2000c101124 */
[----:B------:R-:W-:-:S02]  /*2e50*/  ISETP.LT.OR P4, PT, R56, 0x2, !P2 ;  /* 0x000000023800780c */ /* 0x000fc40005781670 */
[----:B------:R-:W-:-:S03]  /*2e60*/  ISETP.LT.OR P2, PT, R56, 0xa, !P2 ;  /* 0x0000000a3800780c */ /* 0x000fc60005741670 */
[-C--:B0-----:R-:W-:Y:S02]  /*2e70*/  @!P1 IMAD R11, R26, R22.reuse, RZ ;  /* 0x000000161a0b9224 */ /* 0x081fe400078e02ff */
[-C--:B-1----:R-:W-:Y:S02]  /*2e80*/  @!P5 IMAD R9, R30, R22.reuse, RZ ;  /* 0x000000161e09d224 */ /* 0x082fe400078e02ff */
[-C--:B------:R-:W-:Y:S01]  /*2e90*/  @!P3 IMAD R3, R28, R22.reuse, RZ ;  /* 0x000000161c03b224 */ /* 0x080fe200078e02ff */
[----:B------:R2:W-:Y:S01]  /*2ea0*/  @!P1 STG.E.U8 desc[UR36][R4.64], R11 ;  /* 0x0000000b04009986 */ /* 0x0005e2000c101124 */
[-C--:B------:R-:W-:Y:S02]  /*2eb0*/  @!P0 IMAD R29, R29, R22.reuse, RZ ;  /* 0x000000161d1d8224 */ /* 0x080fe400078e02ff */
[-C--:B------:R-:W-:Y:S02]  /*2ec0*/  @!P4 IMAD R27, R27, R22.reuse, RZ ;  /* 0x000000161b1bc224 */ /* 0x080fe400078e02ff */
[----:B------:R-:W-:-:S03]  /*2ed0*/  @!P2 IMAD R31, R31, R22, RZ ;  /* 0x000000161f1fa224 */ /* 0x000fc600078e02ff */
[----:B------:R2:W-:Y:S04]  /*2ee0*/  @!P4 STG.E.U8 desc[UR36][R4.64+0x1], R27 ;  /* 0x0000011b0400c986 */ /* 0x0005e8000c101124 */
[----:B------:R2:W-:Y:S04]  /*2ef0*/  @!P3 STG.E.U8 desc[UR36][R6.64+0x8], R3 ;  /* 0x000008030600b986 */ /* 0x0005e8000c101124 */
[----:B------:R2:W-:Y:S04]  /*2f00*/  @!P0 STG.E.U8 desc[UR36][R6.64+0x9], R29 ;  /* 0x0000091d06008986 */ /* 0x0005e8000c101124 */
[----:B------:R2:W-:Y:S04]  /*2f10*/  @!P5 STG.E.U8 desc[UR36][R4.64+0x8], R9 ;  /* 0x000008090400d986 */ /* 0x0005e8000c101124 */
[----:B------:R2:W-:Y:S02]  /*2f20*/  @!P2 STG.E.U8 desc[UR36][R4.64+0x9], R31 ;  /* 0x0000091f0400a986 */ /* 0x0005e4000c101124 */
.L_x_63:
[----:B------:R-:W-:Y:S05]  /*2f30*/  BSYNC B0 ;  /* 0x0000000000007941 */ /* 0x000fea0003800000 */
.L_x_29:
[----:B------:R-:W-:Y:S01]  /*2f40*/  ULDC UR4, c[0x0][0xc] ;  /* 0x0000030000047ab9 */ /* 0x000fe20000000800 */
[----:B------:R-:W-:Y:S01]  /*2f50*/  ULDC UR5, c[0x0][0x10] ;  /* 0x0000040000057ab9 */ /* 0x000fe20000000800 */
[----:B012---:R-:W0:Y:S01]  /*2f60*/  LDC R5, c[0x0][0x14] ;  /* 0x00000500ff057b82 */ /* 0x007e220000000800 */
[----:B------:R-:W-:Y:S01]  /*2f70*/  UIMAD.WIDE.U32 UR4, UR4, UR5, URZ ;  /* 0x00000005040472a5 */ /* 0x000fe2000f8e003f */
[----:B------:R-:W-:Y:S01]  /*2f80*/  IMAD.MOV.U32 R3, RZ, RZ, R17 ;  /* 0x000000ffff037224 */ /* 0x000fe200078e0011 */
[----:B------:R-:W-:Y:S01]  /*2f90*/  PRMT R0, RZ, 0x7610, R0 ;  /* 0x00007610ff007816 */ /* 0x000fe20000000000 */
[----:B------:R-:W-:Y:S02]  /*2fa0*/  IMAD.MOV.U32 R44, RZ, RZ, -0x1 ;  /* 0xffffffffff2c7424 */ /* 0x000fe400078e00ff */
[----:B------:R-:W-:Y:S02]  /*2fb0*/  IMAD.MOV.U32 R45, RZ, RZ, -0x1 ;  /* 0xffffffffff2d7424 */ /* 0x000fe400078e00ff */
[----:B0-----:R-:W-:-:S04]  /*2fc0*/  IMAD.WIDE.U32 R2, R5, UR4, R2 ;  /* 0x0000000405027c25 */ /* 0x001fc8000f8e0002 */
[----:B------:R-:W-:Y:S01]  /*2fd0*/  IMAD R5, R5, UR5, RZ ;  /* 0x0000000505057c24 */ /* 0x000fe2000f8e02ff */
[----:B------:R-:W-:Y:S02]  /*2fe0*/  ULDC.64 UR4, c[0x0][0x650] ;  /* 0x0001940000047ab9 */ /* 0x000fe40000000a00 */
[----:B------:R-:W-:Y:S01]  /*2ff0*/  ISETP.GE.U32.AND P0, PT, R2, UR4, PT ;  /* 0x0000000402007c0c */ /* 0x000fe2000bf06070 */
[----:B------:R-:W-:-:S05]  /*3000*/  IMAD.IADD R17, R3, 0x1, R5 ;  /* 0x0000000103117824 */ /* 0x000fca00078e0205 */
[----:B------:R-:W-:-:S13]  /*3010*/  ISETP.GE.U32.AND.EX P0, PT, R17, UR5, PT, P0 ;  /* 0x0000000511007c0c */ /* 0x000fda000bf06100 */
[----:B------:R-:W-:Y:S05]  /*3020*/  @P0 BRA `(.L_x_64) ;  /* 0x0000000400680947 */ /* 0x000fea0003800000 */
[----:B------:R-:W0:Y:S01]  /*3030*/  S2R R12, SR_CTAID.X ;  /* 0x00000000000c7919 */ /* 0x000e220000002500 */
[----:B------:R-:W1:Y:S01]  /*3040*/  LDC.64 R10, c[0x0][0x628] ;  /* 0x00018a00ff0a7b82 */ /* 0x000e620000000a00 */
[----:B------:R-:W-:Y:S01]  /*3050*/  ULDC UR4, c[0x0][0x150] ;  /* 0x0000540000047ab9 */ /* 0x000fe20000000800 */
[----:B------:R-:W-:Y:S01]  /*3060*/  IMAD.MOV.U32 R8, RZ, RZ, R2 ;  /* 0x000000ffff087224 */ /* 0x000fe200078e0002 */
[----:B------:R-:W2:Y:S01]  /*3070*/  S2R R24, SR_CTAID.Y ;  /* 0x0000000000187919 */ /* 0x000ea20000002600 */
[----:B------:R-:W-:-:S04]  /*3080*/  IMAD.MOV.U32 R9, RZ, RZ, R17 ;  /* 0x000000ffff097224 */ /* 0x000fc800078e0011 */
[----:B------:R-:W3:Y:S08]  /*3090*/  LDC R21, c[0x0][0x144] ;  /* 0x00005100ff157b82 */ /* 0x000ef00000000800 */
[----:B------:R-:W4:Y:S08]  /*30a0*/  LDC R0, c[0x0][0x630] ;  /* 0x00018c00ff007b82 */ /* 0x000f300000000800 */
[----:B------:R-:W2:Y:S01]  /*30b0*/  LDC.64 R14, c[0x0][0x620] ;  /* 0x00018800ff0e7b82 */ /* 0x000ea20000000a00 */
[----:B-1----:R-:W-:-:S04]  /*30c0*/  ISETP.NE.U32.AND P0, PT, R10, RZ, PT ;  /* 0x000000ff0a00720c */ /* 0x002fc80003f05070 */
[----:B------:R-:W-:Y:S02]  /*30d0*/  ISETP.NE.AND.EX P0, PT, R11, RZ, PT, P0 ;  /* 0x000000ff0b00720c */ /* 0x000fe40003f05300 */
[----:B0-----:R-:W-:-:S05]  /*30e0*/  I2FP.F32.U32 R3, R12 ;  /* 0x0000000c00037245 */ /* 0x001fca0000201000 */
[----:B------:R-:W-:-:S04]  /*30f0*/  FMUL R3, R3, UR4 ;  /* 0x0000000403037c20 */ /* 0x000fc80008400000 */
[----:B------:R0:W1:Y:S02]  /*3100*/  F2I.U32.TRUNC.NTZ R20, R3 ;  /* 0x0000000300147305 */ /* 0x000064000020f000 */
[----:B---34-:R-:W-:Y:S05]  /*3110*/  @!P0 BRA `(.L_x_65) ;  /* 0x0000000000288947 */ /* 0x018fea0003800000 */
[----:B0-----:R-:W0:Y:S02]  /*3120*/  LDC R3, c[0x0][0x634] ;  /* 0x00018d00ff037b82 */ /* 0x001e240000000800 */
        /* <DEDUP_REMOVED lines=9> */
.L_x_65:
[-CC-:B------:R-:W-:Y:S01]  /*31c0*/  SHF.R.U64 R45, R8, R0.reuse, R9.reuse ;  /* 0x00000000082d7219 */ /* 0x180fe20000001209 */
[----:B------:R-:W3:Y:S01]  /*31d0*/  LDC.64 R30, c[0x0][0x640] ;  /* 0x00019000ff1e7b82 */ /* 0x000ee20000000a00 */
[----:B------:R-:W-:Y:S01]  /*31e0*/  SHF.R.U32.HI R0, RZ, R0, R9 ;  /* 0x00000000ff007219 */ /* 0x000fe20000011609 */
[----:B-1----:R-:W-:Y:S01]  /*31f0*/  IMAD.MOV R20, RZ, RZ, -R20 ;  /* 0x000000ffff147224 */ /* 0x002fe200078e0a14 */
[----:B------:R-:W-:Y:S01]  /*3200*/  IADD3 R7, P0, RZ, -R45, RZ ;  /* 0x8000002dff077210 */ /* 0x000fe20007f1e0ff */
[----:B------:R-:W-:Y:S02]  /*3210*/  ULDC UR4, c[0x0][0x154] ;  /* 0x0000550000047ab9 */ /* 0x000fe40000000800 */
[----:B------:R-:W-:Y:S02]  /*3220*/  IMAD R26, R21, R20, R12 ;  /* 0x00000014151a7224 */ /* 0x000fe400078e020c */
[----:B------:R-:W1:Y:S01]  /*3230*/  LDC R6, c[0x0][0x618] ;  /* 0x00018600ff067b82 */ /* 0x000e620000000800 */
[----:B0-----:R-:W-:-:S04]  /*3240*/  IMAD.X R3, RZ, RZ, ~R0, P0 ;  /* 0x000000ffff037224 */ /* 0x001fc800000e0e00 */
[-C--:B--2---:R-:W-:Y:S02]  /*3250*/  IMAD R0, R3, R14.reuse, RZ ;  /* 0x0000000e03007224 */ /* 0x084fe400078e02ff */
[----:B------:R-:W-:Y:S01]  /*3260*/  IMAD.MOV.U32 R3, RZ, RZ, R17 ;  /* 0x000000ffff037224 */ /* 0x000fe200078e0011 */
[----:B------:R-:W0:Y:S01]  /*3270*/  LDC R8, c[0x0][0x608] ;  /* 0x00018200ff087b82 */ /* 0x000e220000000800 */
[----:B------:R-:W-:-:S04]  /*3280*/  IMAD.WIDE.U32 R4, R7, R14, R2 ;  /* 0x0000000e07047225 */ /* 0x000fc800078e0002 */
[----:B------:R-:W-:-:S03]  /*3290*/  IMAD R3, R7, R15, R0 ;  /* 0x0000000f07037224 */ /* 0x000fc600078e0200 */
[----:B------:R-:W2:Y:S01]  /*32a0*/  LDC R28, c[0x0][0x658] ;  /* 0x00019600ff1c7b82 */ /* 0x000ea20000000800 */
[----:B------:R-:W-:Y:S01]  /*32b0*/  I2FP.F32.U32 R0, R24 ;  /* 0x0000001800007245 */ /* 0x000fe20000201000 */
[----:B------:R-:W-:Y:S01]  /*32c0*/  IMAD.MOV.U32 R7, RZ, RZ, 0x1 ;  /* 0x00000001ff077424 */ /* 0x000fe200078e00ff */
[----:B---3--:R-:W-:Y:S01]  /*32d0*/  ISETP.NE.U32.AND P0, PT, R30, RZ, PT ;  /* 0x000000ff1e00720c */ /* 0x008fe20003f05070 */
[----:B------:R-:W-:Y:S02]  /*32e0*/  IMAD.IADD R3, R5, 0x1, R3 ;  /* 0x0000000105037824 */ /* 0x000fe400078e0203 */
[----:B------:R-:W-:Y:S01]  /*32f0*/  FMUL R0, R0, UR4 ;  /* 0x0000000400007c20 */ /* 0x000fe20008400000 */
[----:B------:R-:W-:Y:S01]  /*3300*/  ISETP.NE.AND.EX P0, PT, R31, RZ, PT, P0 ;  /* 0x000000ff1f00720c */ /* 0x000fe20003f05300 */
[----:B------:R-:W3:Y:S01]  /*3310*/  LDC R15, c[0x0][0x148] ;  /* 0x00005200ff0f7b82 */ /* 0x000ee20000000800 */
[-CC-:B-1----:R-:W-:Y:S01]  /*3320*/  SHF.R.U64 R12, R4, R6.reuse, R3.reuse ;  /* 0x00000006040c7219 */ /* 0x182fe20000001203 */
[----:B------:R1:W4:Y:S01]  /*3330*/  F2I.U32.TRUNC.NTZ R13, R0 ;  /* 0x00000000000d7305 */ /* 0x000322000020f000 */
[----:B------:R-:W-:Y:S01]  /*3340*/  SHF.R.U32.HI R3, RZ, R6, R3 ;  /* 0x00000006ff037219 */ /* 0x000fe20000011603 */
[----:B------:R-:W-:-:S04]  /*3350*/  IMAD.MOV.U32 R5, RZ, RZ, -0x1 ;  /* 0xffffffffff057424 */ /* 0x000fc800078e00ff */
[----:B------:R-:W1:Y:S01]  /*3360*/  LDC R20, c[0x0][0x600] ;  /* 0x00018000ff147b82 */ /* 0x000e620000000800 */
[-CC-:B0-----:R-:W-:Y:S02]  /*3370*/  SHF.R.U64 R10, R12, R8.reuse, R3.reuse ;  /* 0x000000080c0a7219 */ /* 0x181fe40000001203 */
[----:B------:R-:W-:-:S05]  /*3380*/  SHF.R.U32.HI R3, RZ, R8, R3 ;  /* 0x00000008ff037219 */ /* 0x000fca0000011603 */
[----:B------:R-:W0:Y:S01]  /*3390*/  LDC R21, c[0x0][0x648] ;  /* 0x00019200ff157b82 */ /* 0x000e220000000800 */
[-C--:B--2---:R-:W-:Y:S02]  /*33a0*/  SHF.L.U32 R4, R5, R28.reuse, RZ ;  /* 0x0000001c05047219 */ /* 0x084fe400000006ff */
[-CC-:B------:R-:W-:Y:S02]  /*33b0*/  SHF.R.U64 R14, R10, R28.reuse, R3.reuse ;  /* 0x0000001c0a0e7219 */ /* 0x180fe40000001203 */
[----:B------:R-:W-:Y:S02]  /*33c0*/  SHF.R.U32.HI R5, RZ, R28, R3 ;  /* 0x0000001cff057219 */ /* 0x000fe40000011603 */
[----:B------:R-:W-:Y:S01]  /*33d0*/  LOP3.LUT R41, RZ, R4, RZ, 0x33, !PT ;  /* 0x00000004ff297212 */ /* 0x000fe200078e33ff */
[----:B------:R-:W2:Y:S01]  /*33e0*/  LDC R25, c[0x0][0x638] ;  /* 0x00018e00ff197b82 */ /* 0x000ea20000000800 */
[----:B------:R-:W-:Y:S01]  /*33f0*/  SHF.L.U32 R28, R7, R28, RZ ;  /* 0x0000001c071c7219 */ /* 0x000fe200000006ff */
[----:B------:R-:W-:-:S06]  /*3400*/  IMAD.MOV.U32 R4, RZ, RZ, R14 ;  /* 0x000000ffff047224 */ /* 0x000fcc00078e000e */
[----:B------:R-:W0:Y:S01]  /*3410*/  LDC R27, c[0x0][0x610] ;  /* 0x00018400ff1b7b82 */ /* 0x000e220000000800 */
[----:B----4-:R-:W-:Y:S05]  /*3420*/  @!P0 BRA `(.L_x_66) ;  /* 0x0000000000288947 */ /* 0x010fea0003800000 */
[----:B------:R-:W4:Y:S02]  /*3430*/  LDC R3, c[0x0][0x64c] ;  /* 0x00019300ff037b82 */ /* 0x000f240000000800 */
[----:B----4-:R-:W-:-:S05]  /*3440*/  IADD3 R3, P0, R14, R3, RZ ;  /* 0x000000030e037210 */ /* 0x010fca0007f1e0ff */
        /* <DEDUP_REMOVED lines=8> */
.L_x_66:
[----:B------:R-:W-:Y:S01]  /*34d0*/  ISETP.NE.AND P0, PT, R16, 0x1, PT ;  /* 0x000000011000780c */ /* 0x000fe20003f05270 */
[----:B------:R-:W-:Y:S01]  /*34e0*/  IMAD.MOV R13, RZ, RZ, -R13 ;  /* 0x000000ffff0d7224 */ /* 0x000fe200078e0a0d */
[----:B01----:R-:W-:Y:S01]  /*34f0*/  SHF.R.U64 R0, R4, R21, R5 ;  /* 0x0000001504007219 */ /* 0x003fe20000001205 */
[----:B------:R-:W-:Y:S01]  /*3500*/  VIADD R5, R20, 0xffffffff ;  /* 0xffffffff14057836 */ /* 0x000fe20000000000 */
[----:B------:R-:W-:-:S03]  /*3510*/  LOP3.LUT R41, R10, R41, RZ, 0xc0, !PT ;  /* 0x000000290a297212 */ /* 0x000fc600078ec0ff */
[----:B------:R-:W-:Y:S01]  /*3520*/  IMAD.MOV R3, RZ, RZ, -R0 ;  /* 0x000000ffff037224 */ /* 0x000fe200078e0a00 */
[----:B------:R-:W-:Y:S01]  /*3530*/  LOP3.LUT R5, R12, R5, RZ, 0xc0, !PT ;  /* 0x000000050c057212 */ /* 0x000fe200078ec0ff */
[----:B------:R-:W-:Y:S02]  /*3540*/  IMAD R41, R28, R0, R41 ;  /* 0x000000001c297224 */ /* 0x000fe400078e0229 */
[----:B--2---:R-:W-:Y:S02]  /*3550*/  IMAD R0, R3, R25, R14 ;  /* 0x0000001903007224 */ /* 0x004fe400078e020e */
[----:B---3--:R-:W-:Y:S02]  /*3560*/  @P0 IMAD R26, R15, R13, R24 ;  /* 0x0000000d0f1a0224 */ /* 0x008fe400078e0218 */
[----:B------:R-:W-:Y:S02]  /*3570*/  IMAD R4, R0, R20, R5 ;  /* 0x0000001400047224 */ /* 0x000fe400078e0205 */
[----:B------:R-:W-:-:S02]  /*3580*/  IMAD R41, R41, R27, R26 ;  /* 0x0000001b29297224 */ /* 0x000fc400078e021a */
[----:B------:R-:W-:-:S03]  /*3590*/  IMAD.MOV.U32 R3, RZ, RZ, 0x1 ;  /* 0x00000001ff037424 */ /* 0x000fc600078e00ff */
[----:B------:R-:W-:Y:S02]  /*35a0*/  SEL R44, R4, R41, !P0 ;  /* 0x00000029042c7207 */ /* 0x000fe40004000000 */
[----:B------:R-:W-:Y:S02]  /*35b0*/  PRMT R0, R3, 0x7610, R0 ;  /* 0x0000761003007816 */ /* 0x000fe40000000000 */
[----:B------:R-:W-:-:S07]  /*35c0*/  SEL R41, R41, R4, !P0 ;  /* 0x0000000429297207 */ /* 0x000fce0004000000 */
.L_x_64:
[----:B------:R-:W-:-:S13]  /*35d0*/  LOP3.LUT P0, RZ, R0, 0xff, RZ, 0xc0, !PT ;  /* 0x000000ff00ff7812 */ /* 0x000fda000780c0ff */
[----:B------:R-:W-:Y:S05]  /*35e0*/  @P0 BRA `(.L_x_67) ;  /* 0xffffffd800d00947 */ /* 0x000fea000383ffff */
[----:B------:R-:W-:Y:S05]  /*35f0*/  EXIT ;  /* 0x000000000000794d */ /* 0x000fea0003800000 */
.L_x_4:
[----:B0-----:R-:W-:Y:S01]  /*3600*/  ULDC.64 UR4, c[0x0][0x650] ;  /* 0x0001940000047ab9 */ /* 0x001fe20000000a00 */
        /* <DEDUP_REMOVED lines=25> */
.L_x_69:
[--C-:B------:R-:W-:Y:S01]  /*37a0*/  SHF.R.U64 R12, R10, R14, R11.reuse ;  /* 0x0000000e0a0c7219 */ /* 0x100fe2000000120b */
[----:B------:R-:W0:Y:S01]  /*37b0*/  LDC R22, c[0x0][0x618] ;  /* 0x00018600ff167b82 */ /* 0x000e220000000800 */
[----:B------:R-:W-:Y:S01]  /*37c0*/  I2FP.F32.U32 R8, R4 ;  /* 0x0000000400087245 */ /* 0x000fe20000201000 */
[----:B------:R-:W-:Y:S01]  /*37d0*/  ULDC UR4, c[0x0][0x150] ;  /* 0x0000540000047ab9 */ /* 0x000fe20000000800 */
[----:B------:R-:W-:Y:S01]  /*37e0*/  SHF.R.U32.HI R5, RZ, R14, R11 ;  /* 0x0000000eff057219 */ /* 0x000fe2000001160b */
[----:B------:R-:W-:Y:S01]  /*37f0*/  IMAD.MOV.U32 R6, RZ, RZ, R2 ;  /* 0x000000ffff067224 */ /* 0x000fe200078e0002 */
[----:B------:R-:W-:Y:S01]  /*3800*/  IADD3 R9, P0, RZ, -R12, RZ ;  /* 0x8000000cff097210 */ /* 0x000fe20007f1e0ff */
[----:B------:R-:W-:Y:S01]  /*3810*/  FMUL R11, R8, UR4 ;  /* 0x00000004080b7c20 */ /* 0x000fe20008400000 */
[----:B------:R-:W-:Y:S01]  /*3820*/  IMAD.MOV.U32 R7, RZ, RZ, R17 ;  /* 0x000000ffff077224 */ /* 0x000fe200078e0011 */
[----:B------:R-:W1:Y:S01]  /*3830*/  LDC.64 R24, c[0x0][0x640] ;  /* 0x00019000ff187b82 */ /* 0x000e620000000a00 */
[----:B------:R-:W-:Y:S01]  /*3840*/  ULDC UR4, c[0x0][0x154] ;  /* 0x0000550000047ab9 */ /* 0x000fe20000000800 */
[----:B------:R-:W-:-:S02]  /*3850*/  IMAD.X R5, RZ, RZ, ~R5, P0 ;  /* 0x000000ffff057224 */ /* 0x000fc400000e0e05 */
[----:B------:R-:W2:Y:S01]  /*3860*/  F2I.U32.TRUNC.NTZ R11, R11 ;  /* 0x0000000b000b7305 */ /* 0x000ea2000020f000 */
[----:B------:R-:W-:-:S03]  /*3870*/  IMAD.WIDE.U32 R6, R9, R20, R6 ;  /* 0x0000001409067225 */ /* 0x000fc600078e0006 */
[----:B------:R-:W3:Y:S01]  /*3880*/  LDC R13, c[0x0][0x144] ;  /* 0x00005100ff0d7b82 */ /* 0x000ee20000000800 */
[----:B------:R-:W-:-:S04]  /*3890*/  IMAD R8, R5, R20, RZ ;  /* 0x0000001405087224 */ /* 0x000fc800078e02ff */
[----:B------:R-:W-:Y:S02]  /*38a0*/  IMAD R5, R9, R21, R8 ;  /* 0x0000001509057224 */ /* 0x000fe400078e0208 */
[----:B------:R-:W-:Y:S01]  /*38b0*/  IMAD.MOV.U32 R8, RZ, RZ, -0x1 ;  /* 0xffffffffff087424 */ /* 0x000fe200078e00ff */
[----:B------:R-:W4:Y:S01]  /*38c0*/  LDC R14, c[0x0][0x608] ;  /* 0x00018200ff0e7b82 */ /* 0x000f220000000800 */
[----:B------:R-:W-:Y:S01]  /*38d0*/  IMAD.IADD R5, R7, 0x1, R5 ;  /* 0x0000000107057824 */ /* 0x000fe200078e0205 */
[----:B------:R-:W-:-:S04]  /*38e0*/  I2FP.F32.U32 R7, R3 ;  /* 0x0000000300077245 */ /* 0x000fc80000201000 */
[-C--:B0-----:R-:W-:Y:S01]  /*38f0*/  SHF.R.U64 R10, R6, R22.reuse, R5 ;  /* 0x00000016060a7219 */ /* 0x081fe20000001205 */
[----:B--2---:R-:W-:Y:S01]  /*3900*/  IMAD.MOV R6, RZ, RZ, -R11 ;  /* 0x000000ffff067224 */ /* 0x004fe200078e0a0b */
[----:B------:R-:W0:Y:S01]  /*3910*/  LDC R9, c[0x0][0x658] ;  /* 0x00019600ff097b82 */ /* 0x000e220000000800 */
[----:B-1----:R-:W-:Y:S01]  /*3920*/  ISETP.NE.U32.AND P0, PT, R24, RZ, PT ;  /* 0x000000ff1800720c */ /* 0x002fe20003f05070 */
[----:B------:R-:W-:Y:S01]  /*3930*/  FMUL R7, R7, UR4 ;  /* 0x0000000407077c20 */ /* 0x000fe20008400000 */
[----:B------:R-:W-:Y:S02]  /*3940*/  SHF.R.U32.HI R5, RZ, R22, R5 ;  /* 0x00000016ff057219 */ /* 0x000fe40000011605 */
[----:B------:R-:W-:-:S03]  /*3950*/  ISETP.NE.AND.EX P0, PT, R25, RZ, PT, P0 ;  /* 0x000000ff1900720c */ /* 0x000fc60003f05300 */
[----:B------:R-:W1:Y:S01]  /*3960*/  LDC R20, c[0x0][0x148] ;  /* 0x00005200ff147b82 */ /* 0x000e620000000800 */
[----:B---3--:R-:W-:Y:S02]  /*3970*/  IMAD R23, R13, R6, R4 ;  /* 0x000000060d177224 */ /* 0x008fe400078e0204 */
[----:B------:R-:W-:-:S05]  /*3980*/  IMAD.MOV.U32 R6, RZ, RZ, 0x1 ;  /* 0x00000001ff067424 */ /* 0x000fca00078e00ff */
[----:B------:R-:W2:Y:S01]  /*3990*/  LDC R21, c[0x0][0x600] ;  /* 0x00018000ff157b82 */ /* 0x000ea20000000800 */
[-CC-:B----4-:R-:W-:Y:S02]  /*39a0*/  SHF.R.U64 R13, R10, R14.reuse, R5.reuse ;  /* 0x0000000e0a0d7219 */ /* 0x190fe40000001205 */
[----:B------:R-:W-:Y:S02]  /*39b0*/  SHF.R.U32.HI R4, RZ, R14, R5 ;  /* 0x0000000eff047219 */ /* 0x000fe40000011605 */
[----:B------:R3:W4:Y:S03]  /*39c0*/  F2I.U32.TRUNC.NTZ R14, R7 ;  /* 0x00000007000e7305 */ /* 0x000726000020f000 */
[----:B------:R-:W1:Y:S01]  /*39d0*/  LDC R26, c[0x0][0x648] ;  /* 0x00019200ff1a7b82 */ /* 0x000e620000000800 */
[-C--:B0-----:R-:W-:Y:S02]  /*39e0*/  SHF.R.U64 R15, R13, R9.reuse, R4 ;  /* 0x000000090d0f7219 */ /* 0x081fe40000001204 */
[----:B------:R-:W-:-:S02]  /*39f0*/  SHF.L.U32 R8, R8, R9, RZ ;  /* 0x0000000908087219 */ /* 0x000fc400000006ff */
[-C--:B------:R-:W-:Y:S01]  /*3a00*/  SHF.R.U32.HI R5, RZ, R9.reuse, R4 ;  /* 0x00000009ff057219 */ /* 0x080fe20000011604 */
[----:B------:R-:W-:Y:S01]  /*3a10*/  IMAD.MOV.U32 R4, RZ, RZ, R15 ;  /* 0x000000ffff047224 */ /* 0x000fe200078e000f */
[----:B------:R-:W-:Y:S01]  /*3a20*/  SHF.L.U32 R22, R6, R9, RZ ;  /* 0x0000000906167219 */ /* 0x000fe200000006ff */
[----:B------:R-:W0:Y:S01]  /*3a30*/  LDC R27, c[0x0][0x638] ;  /* 0x00018e00ff1b7b82 */ /* 0x000e220000000800 */
[----:B------:R-:W-:-:S07]  /*3a40*/  LOP3.LUT R28, RZ, R8, RZ, 0x33, !PT ;  /* 0x00000008ff1c7212 */ /* 0x000fce00078e33ff */
        /* <DEDUP_REMOVED lines=12> */
.L_x_70:
[----:B------:R-:W-:Y:S01]  /*3b10*/  ISETP.NE.AND P0, PT, R16, 0x1, PT ;  /* 0x000000011000780c */ /* 0x000fe20003f05270 */
[----:B--2---:R-:W-:Y:S01]  /*3b20*/  VIADD R7, R21, 0xffffffff ;  /* 0xffffffff15077836 */ /* 0x004fe20000000000 */
[----:B-1----:R-:W-:Y:S01]  /*3b30*/  SHF.R.U64 R5, R4, R26, R5 ;  /* 0x0000001a04057219 */ /* 0x002fe20000001205 */
[----:B------:R-:W-:Y:S01]  /*3b40*/  IMAD.MOV R14, RZ, RZ, -R14 ;  /* 0x000000ffff0e7224 */ /* 0x000fe200078e0a0e */
[----:B------:R-:W-:Y:S01]  /*3b50*/  LOP3.LUT R4, R13, R28, RZ, 0xc0, !PT ;  /* 0x0000001c0d047212 */ /* 0x000fe200078ec0ff */
[----:B------:R-:W-:Y:S01]  /*3b60*/  IMAD.MOV.U32 R8, RZ, RZ, R12 ;  /* 0x000000ffff087224 */ /* 0x000fe200078e000c */
[----:B------:R-:W-:Y:S01]  /*3b70*/  LOP3.LUT R10, R10, R7, RZ, 0xc0, !PT ;  /* 0x000000070a0a7212 */ /* 0x000fe200078ec0ff */
[----:B------:R-:W-:Y:S02]  /*3b80*/  IMAD.MOV R6, RZ, RZ, -R5 ;  /* 0x000000ffff067224 */ /* 0x000fe400078e0a05 */
[----:B------:R-:W-:-:S04]  /*3b90*/  IMAD R4, R22, R5, R4 ;  /* 0x0000000516047224 */ /* 0x000fc800078e0204 */
[----:B------:R-:W-:Y:S02]  /*3ba0*/  @P0 IMAD R23, R20, R14, R3 ;  /* 0x0000000e14170224 */ /* 0x000fe400078e0203 */
[----:B0-----:R-:W-:Y:S02]  /*3bb0*/  IMAD R3, R6, R27, R15 ;  /* 0x0000001b06037224 */ /* 0x001fe400078e020f */
[----:B------:R-:W-:Y:S02]  /*3bc0*/  IMAD R7, R4, R29, R23 ;  /* 0x0000001d04077224 */ /* 0x000fe400078e0217 */
[----:B------:R-:W-:Y:S02]  /*3bd0*/  IMAD R4, R3, R21, R10 ;  /* 0x0000001503047224 */ /* 0x000fe400078e020a */
[----:B------:R-:W-:-:S03]  /*3be0*/  IMAD.MOV.U32 R6, RZ, RZ, 0x1 ;  /* 0x00000001ff067424 */ /* 0x000fc600078e00ff */
[----:B------:R-:W-:Y:S02]  /*3bf0*/  SEL R9, R4, R7, !P0 ;  /* 0x0000000704097207 */ /* 0x000fe40004000000 */
[----:B------:R-:W-:-:S07]  /*3c00*/  SEL R7, R7, R4, !P0 ;  /* 0x0000000407077207 */ /* 0x000fce0004000000 */
.L_x_68:
[----:B------:R-:W-:-:S08]  /*3c10*/  NOP ;  /* 0x0000000000007918 */ /* 0x000fd00000000000 */
[----:B------:R-:W0:-:S00]  /*3c20*/  USETMAXREG.DEALLOC.CTAPOOL 0x28 ;  /* 0x00000028000079c8 */ /* 0x000e0000080e0500 */
[----:B0-----:R-:W-:-:S13]  /*3c30*/  ISETP.NE.AND P0, PT, R0, RZ, PT ;  /* 0x000000ff0000720c */ /* 0x001fda0003f05270 */
[----:B------:R-:W-:Y:S05]  /*3c40*/  @P0 EXIT ;  /* 0x000000000000094d */ /* 0x000fea0003800000 */
[----:B------:R-:W-:Y:S01]  /*3c50*/  LOP3.LUT P0, RZ, R6, 0xff, RZ, 0xc0, !PT ;  /* 0x000000ff06ff7812 */ /* 0x000fe2000780c0ff */
[----:B------:R-:W-:Y:S02]  /*3c60*/  IMAD.MOV.U32 R0, RZ, RZ, 0x1 ;  /* 0x00000001ff007424 */ /* 0x000fe400078e00ff */
[----:B------:R-:W-:-:S10]  /*3c70*/  IMAD.MOV.U32 R13, RZ, RZ, RZ ;  /* 0x000000ffff0d7224 */ /* 0x000fd400078e00ff */
[----:B------:R-:W-:Y:S05]  /*3c80*/  @!P0 BRA `(.L_x_71) ;  /* 0x0000000c00348947 */ /* 0x000fea0003800000 */
[----:B------:R-:W0:Y:S01]  /*3c90*/  LDC R0, c[0x0][0x28c] ;  /* 0x0000a300ff007b82 */ /* 0x000e220000000800 */
[----:B------:R-:W-:Y:S01]  /*3ca0*/  ULDC UR5, c[0x0][0x600] ;  /* 0x0001800000057ab9 */ /* 0x000fe20000000800 */
[----:B------:R-:W-:Y:S01]  /*3cb0*/  ULDC UR4, c[0x0][0xc] ;  /* 0x0000030000047ab9 */ /* 0x000fe20000000800 */
[----:B------:R-:W-:Y:S01]  /*3cc0*/  UIADD3 UR16, UR5, -0x1, URZ ;  /* 0xffffffff05107890 */ /* 0x000fe2000fffe03f */
[C---:B------:R-:W-:Y:S01]  /*3cd0*/  LOP3.LUT P2, RZ, R18.reuse, 0x7f, RZ, 0xc0, !PT ;  /* 0x0000007f12ff7812 */ /* 0x040fe2000784c0ff */
[----:B------:R-:W-:Y:S01]  /*3ce0*/  ULDC UR6, c[0x0][0x658] ;  /* 0x0001960000067ab9 */ /* 0x000fe20000000800 */
[----:B------:R-:W-:Y:S01]  /*3cf0*/  ULDC UR5, c[0x0][0x10] ;  /* 0x0000040000057ab9 */ /* 0x000fe20000000800 */
[----:B------:R-:W-:Y:S01]  /*3d00*/  UMOV UR7, 0xffffffff ;  /* 0xffffffff00077882 */ /* 0x000fe20000000000 */
[----:B------:R-:W-:Y:S01]  /*3d10*/  UMOV UR8, 0x1 ;  /* 0x0000000100087882 */ /* 0x000fe20000000000 */
[----:B------:R-:W-:Y:S01]  /*3d20*/  UIMAD.WIDE.U32 UR4, UR4, UR5, URZ ;  /* 0x00000005040472a5 */ /* 0x000fe2000f8e003f */
[----:B------:R-:W-:Y:S01]  /*3d30*/  LOP3.LUT P0, RZ, R18, 0x1f, RZ, 0xc0, !PT ;  /* 0x0000001f12ff7812 */ /* 0x000fe2000780c0ff */
[----:B------:R-:W-:Y:S01]  /*3d40*/  USHF.L.U32 UR7, UR7, UR6, URZ ;  /* 0x0000000607077299 */ /* 0x000fe2000800063f */
[----:B------:R-:W-:Y:S01]  /*3d50*/  BSSY B0, `(.L_x_71) ;  /* 0x00000c0000007945 */ /* 0x000fe20003800000 */
[----:B------:R-:W-:Y:S01]  /*3d60*/  USHF.L.U32 UR18, UR8, UR6, URZ ;  /* 0x0000000608127299 */ /* 0x000fe2000800063f */
[----:B------:R-:W-:Y:S01]  /*3d70*/  IMAD.MOV.U32 R18, RZ, RZ, 0x1 ;  /* 0x00000001ff127424 */ /* 0x000fe200078e00ff */
[----:B------:R-:W-:Y:S01]  /*3d80*/  LOP3.LUT R12, R19, 0x2, RZ, 0xfc, !PT ;  /* 0x00000002130c7812 */ /* 0x000fe200078efcff */
[----:B------:R-:W-:Y:S01]  /*3d90*/  ULDC UR6, c[0x0][0x14] ;  /* 0x0000050000067ab9 */ /* 0x000fe20000000800 */
[----:B------:R-:W-:Y:S01]  /*3da0*/  PLOP3.LUT P0, PT, P0, P2, PT, 0x8a, 0x0 ;  /* 0x000000000000781c */ /* 0x000fe20000705172 */
[----:B------:R-:W-:Y:S01]  /*3db0*/  UIMAD.WIDE.U32 UR20, UR4, UR6, URZ ;  /* 0x00000006041472a5 */ /* 0x000fe2000f8e003f */
[----:B------:R-:W-:Y:S01]  /*3dc0*/  IMAD.MOV.U32 R13, RZ, RZ, RZ ;  /* 0x000000ffff0d7224 */ /* 0x000fe200078e00ff */
[----:B------:R-:W-:-:S02]  /*3dd0*/  UIMAD UR13, UR5, UR6, URZ ;  /* 0x00000006050d72a4 */ /* 0x000fc4000f8e023f */
[----:B------:R-:W-:Y:S01]  /*3de0*/  ULOP3.LUT UR17, URZ, UR7, URZ, 0x33, !UPT ;  /* 0x000000073f117292 */ /* 0x000fe2000f8e333f */
[----:B0-----:R-:W-:Y:S01]  /*3df0*/  VIADD R0, R0, 0x3f ;  /* 0x0000003f00007836 */ /* 0x001fe20000000000 */
[----:B------:R-:W-:Y:S01]  /*3e00*/  UIADD3 UR13, UR21, UR13, URZ ;  /* 0x0000000d150d7290 */ /* 0x000fe2000fffe03f */
[----:B------:R-:W-:-:S03]  /*3e10*/  ULDC.64 UR22, c[0x0][0x198] ;  /* 0x0000660000167ab9 */ /* 0x000fc60000000a00 */
[----:B------:R-:W-:-:S04]  /*3e20*/  SHF.R.S32.HI R3, RZ, 0x1f, R0 ;  /* 0x0000001fff037819 */ /* 0x000fc80000011400 */
[----:B------:R-:W-:Y:S01]  /*3e30*/  LEA.HI R3, R3, R0, RZ, 0x6 ;  /* 0x0000000003037211 */ /* 0x000fe200078f30ff */
[----:B------:R-:W-:-:S03]  /*3e40*/  IMAD.MOV.U32 R0, RZ, RZ, 0x1 ;  /* 0x00000001ff007424 */ /* 0x000fc600078e00ff */
[----:B------:R-:W-:-:S05]  /*3e50*/  SHF.R.S32.HI R10, RZ, 0x6, R3 ;  /* 0x00000006ff0a7819 */ /* 0x000fca0000011403 */
[----:B------:R-:W-:-:S07]  /*3e60*/  VIADD R11, R10, 0x1 ;  /* 0x000000010a0b7836 */ /* 0x000fce0000000000 */
.L_x_83:
[----:B------:R-:W-:-:S03]  /*3e70*/  UMOV UR4, 0xffffffff ;  /* 0xffffffff00047882 */ /* 0x000fc60000000000 */
[----:B------:R-:W-:Y:S05]  /*3e80*/  BRA.DIV UR4, `(.L_x_72) ;  /* 0x0000001604707947 */ /* 0x000fea000b800000 */
[----:B------:R-:W-:-:S13]  /*3e90*/  ELECT P6, URZ, PT ;  /* 0x00000000003f782f */ /* 0x000fda00038c0000 */
.L_x_107:
[----:B------:R-:W0:Y:S01]  /*3ea0*/  LDC R3, c[0x0][0x28c] ;  /* 0x0000a300ff037b82 */ /* 0x000e220000000800 */
[----:B------:R-:W-:Y:S01]  /*3eb0*/  BSSY B1, `(.L_x_73) ;  /* 0x0000037000017945 */ /* 0x000fe20003800000 */
[----:B0-----:R-:W-:-:S13]  /*3ec0*/  ISETP.LT.OR P6, PT, R3, 0x1, !P6 ;  /* 0x000000010300780c */ /* 0x001fda00077c1670 */
[----:B------:R-:W-:Y:S05]  /*3ed0*/  @P6 BRA `(.L_x_74) ;  /* 0x0000000000d06947 */ /* 0x000fea0003800000 */
[----:B------:R-:W-:Y:S02]  /*3ee0*/  IMAD.SHL.U32 R9, R9, 0x10, RZ ;  /* 0x0000001009097824 */ /* 0x000fe400078e00ff */
[----:B------:R-:W-:Y:S02]  /*3ef0*/  IMAD R14, R7, 0xc0, RZ ;  /* 0x000000c0070e7824 */ /* 0x000fe400078e02ff */
[----:B------:R-:W-:Y:S02]  /*3f00*/  IMAD.MOV.U32 R21, RZ, RZ, RZ ;  /* 0x000000ffff157224 */ /* 0x000fe400078e00ff */
[----:B------:R-:W-:Y:S02]  /*3f10*/  IMAD.MOV.U32 R3, RZ, RZ, R11 ;  /* 0x000000ffff037224 */ /* 0x000fe400078e000b */
[----:B------:R-:W-:Y:S02]  /*3f20*/  IMAD.MOV.U32 R4, RZ, RZ, R0 ;  /* 0x000000ffff047224 */ /* 0x000fe400078e0000 */
[----:B------:R-:W-:-:S07]  /*3f30*/  IMAD.MOV.U32 R5, RZ, RZ, R13 ;  /* 0x000000ffff057224 */ /* 0x000fce00078e000d */
.L_x_78:
[----:B------:R-:W0:Y:S01]  /*3f40*/  S2R R7, SR_CgaCtaId ;  /* 0x0000000000077919 */ /* 0x000e220000008800 */
[----:B------:R-:W-:-:S04]  /*3f50*/  MOV R6, 0x400 ;  /* 0x0000040000067802 */ /* 0x000fc80000000f00 */
[----:B0-----:R-:W-:Y:S02]  /*3f60*/  LEA R20, R7, R6, 0x18 ;  /* 0x0000000607147211 */ /* 0x001fe400078ec0ff */
[----:B------:R-:W-:Y:S01]  /*3f70*/  SHF.L.U32 R6, R4, 0x1f, RZ ;  /* 0x0000001f04067819 */ /* 0x000fe200000006ff */
[----:B------:R-:W0:Y:S02]  /*3f80*/  @!P2 LDC R7, c[0x0][0x500] ;  /* 0x00014000ff07ab82 */ /* 0x000e240000000800 */
[----:B------:R-:W-:-:S04]  /*3f90*/  IMAD R15, R5, 0x8, R20 ;  /* 0x00000008050f7824 */ /* 0x000fc800078e0214 */
[----:B------:R-:W1:Y:S02]  /*3fa0*/  SYNCS.PHASECHK.TRANS64.TRYWAIT P1, [R15+URZ+0x88], R6 ;  /* 0x000088060f0075a7 */ /* 0x000e64000802017f */
[----:B-1----:R-:W-:Y:S05]  /*3fb0*/  @!P1 BRA `(.L_x_75) ;  /* 0x0000001400449947 */ /* 0x002fea0003800000 */
.L_x_108:
[----:B-1----:R-:W-:Y:S01]  /*3fc0*/  PRMT R6, R12, 0x9910, RZ ;  /* 0x000099100c067816 */ /* 0x002fe200000000ff */
[----:B0-----:R0:W-:Y:S03]  /*3fd0*/  @!P2 SYNCS.ARRIVE.TRANS64 RZ, [R15+URZ], R7 ;  /* 0x000000070fffa9a7 */ /* 0x0011e6000800003f */
[----:B------:R-:W-:-:S13]  /*3fe0*/  ISETP.NE.AND P1, PT, R6, 0x2, PT ;  /* 0x000000020600780c */ /* 0x000fda0003f25270 */
[----:B0-----:R-:W-:Y:S05]  /*3ff0*/  @P1 BRA `(.L_x_76) ;  /* 0x0000000000041947 */ /* 0x001fea0003800000 */
[----:B------:R-:W-:Y:S01]  /*4000*/  BPT.TRAP 0x1 ;  /* 0x000000040000795c */ /* 0x000fe20000300000 */
.L_x_76:
[----:B------:R-:W-:Y:S05]  /*4010*/  @P0 BRA `(.L_x_77) ;  /* 0x0000000000040947 */ /* 0x000fea0003800000 */
[----:B------:R-:W-:Y:S01]  /*4020*/  BPT.TRAP 0x1 ;  /* 0x000000040000795c */ /* 0x000fe20000300000 */
.L_x_77:
[--C-:B------:R-:W-:Y:S01]  /*4030*/  IMAD R6, R5, 0x3000, R20.reuse ;  /* 0x0000300005067824 */ /* 0x100fe200078e0214 */
[----:B------:R-:W-:Y:S01]  /*4040*/  R2UR UR9, R15 ;  /* 0x000000000f0972ca */ /* 0x000fe200000e0000 */
[----:B------:R-:W-:Y:S01]  /*4050*/  IMAD R20, R5, 0x400, R20 ;  /* 0x0000040005147824 */ /* 0x000fe200078e0214 */
[----:B------:R-:W-:Y:S01]  /*4060*/  UIADD3 UR4, UP0, UR22, 0xf0, URZ ;  /* 0x000000f016047890 */ /* 0x000fe2000ff1e03f */
[----:B------:R-:W-:Y:S01]  /*4070*/  VIADD R3, R3, 0xffffffff ;  /* 0xffffffff03037836 */ /* 0x000fe20000000000 */
[----:B------:R-:W-:Y:S01]  /*4080*/  R2UR UR5, R6 ;  /* 0x00000000060572ca */ /* 0x000fe200000e0000 */
[----:B------:R-:W-:Y:S01]  /*4090*/  UIADD3 UR24, UP1, UR22, 0x1f0, URZ ;  /* 0x000001f016187890 */ /* 0x000fe2000ff3e03f */
[----:B------:R-:W-:Y:S01]  /*40a0*/  R2UR UR8, R20 ;  /* 0x00000000140872ca */ /* 0x000fe200000e0000 */
[----:B------:R-:W-:Y:S01]  /*40b0*/  VIADD R5, R5, 0x1 ;  /* 0x0000000105057836 */ /* 0x000fe20000000000 */
[----:B------:R-:W-:Y:S01]  /*40c0*/  R2UR UR11, R14 ;  /* 0x000000000e0b72ca */ /* 0x000fe200000e0000 */
[----:B------:R-:W-:Y:S01]  /*40d0*/  UIADD3.X UR25, URZ, UR23, URZ, UP1, !UPT ;  /* 0x000000173f197290 */ /* 0x000fe20008ffe43f */
[----:B------:R-:W-:Y:S01]  /*40e0*/  R2UR UR10, R21 ;  /* 0x00000000150a72ca */ /* 0x000fe200000e0000 */
[----:B------:R-:W-:Y:S01]  /*40f0*/  UMOV UR6, 0x0 ;  /* 0x0000000000067882 */ /* 0x000fe20000000000 */
[----:B------:R-:W-:Y:S01]  /*4100*/  R2UR UR12, R8 ;  /* 0x00000000080c72ca */ /* 0x000fe200000e0000 */
[----:B------:R-:W-:Y:S01]  /*4110*/  UMOV UR7, 0x10000000 ;  /* 0x1000000000077882 */ /* 0x000fe20000000000 */
[----:B------:R-:W-:Y:S01]  /*4120*/  R2UR UR19, R9 ;  /* 0x00000000091372ca */ /* 0x000fe200000e0000 */
[----:B------:R-:W-:Y:S01]  /*4130*/  VIADD R21, R21, 0x40 ;  /* 0x0000004015157836 */ /* 0x000fe20000000000 */
[----:B------:R-:W-:Y:S01]  /*4140*/  ISETP.GT.AND P3, PT, R3, 0x1, PT ;  /* 0x000000010300780c */ /* 0x000fe20003f64270 */
[----:B------:R-:W-:Y:S01]  /*4150*/  UIADD3 UR14, UR5, 0x200, URZ ;  /* 0x00000200050e7890 */ /* 0x000fe2000fffe03f */
[----:B------:R-:W-:Y:S01]  /*4160*/  ISETP.NE.AND P1, PT, R5, 0x11, PT ;  /* 0x000000110500780c */ /* 0x000fe20003f25270 */
[----:B------:R-:W-:-:S02]  /*4170*/  UIADD3.X UR5, URZ, UR23, URZ, UP0, !UPT ;  /* 0x000000173f057290 */ /* 0x000fc400087fe43f */
[----:B------:R-:W-:Y:S01]  /*4180*/  UIADD3 UR15, UR8, 0x33200, URZ ;  /* 0x00033200080f7890 */ /* 0x000fe2000fffe03f */
[----:B------:R-:W-:Y:S02]  /*4190*/  SEL R7, RZ, 0x1, P1 ;  /* 0x00000001ff077807 */ /* 0x000fe40000800000 */
[----:B------:R-:W-:Y:S01]  /*41a0*/  UMOV UR8, UR14 ;  /* 0x0000000e00087c82 */ /* 0x000fe20008000000 */
[----:B------:R-:W-:Y:S02]  /*41b0*/  SEL R5, R5, RZ, P1 ;  /* 0x000000ff05057207 */ /* 0x000fe40000800000 */
[----:B------:R-:W-:Y:S01]  /*41c0*/  LOP3.LUT R4, R4, R7, RZ, 0x3c, !PT ;  /* 0x0000000704047212 */ /* 0x000fe200078e3cff */
[----:B------:R0:W-:Y:S02]  /*41d0*/  UTMALDG.3D [UR8], [UR4], desc[UR6] ;  /* 0x00000608040075b4 */ /* 0x0001e40008011000 */
[----:B0-----:R-:W-:Y:S01]  /*41e0*/  UMOV UR8, UR15 ;  /* 0x0000000f00087c82 */ /* 0x001fe20008000000 */
[----:B------:R-:W-:-:S02]  /*41f0*/  UMOV UR11, UR19 ;  /* 0x00000013000b7c82 */ /* 0x000fc40008000000 */
[----:B------:R0:W-:Y:S02]  /*4200*/  UTMALDG.3D [UR8], [UR24], desc[UR6] ;  /* 0x00000608180075b4 */ /* 0x0001e40008011000 */
[----:B0-----:R-:W-:Y:S05]  /*4210*/  @P3 BRA `(.L_x_78) ;  /* 0xfffffffc00483947 */ /* 0x001fea000383ffff */
.L_x_74:
[----:B------:R-:W-:Y:S05]  /*4220*/  BSYNC B1 ;  /* 0x0000000000017941 */ /* 0x000fea0003800000 */
.L_x_73:
[----:B------:R-:W-:Y:S01]  /*4230*/  LOP3.LUT P3, RZ, R18, 0xff, RZ, 0xc0, !PT ;  /* 0x000000ff12ff7812 */ /* 0x000fe2000786c0ff */
[----:B------:R-:W-:Y:S01]  /*4240*/  IMAD.IADD R6, R10, 0x1, R13 ;  /* 0x000000010a067824 */ /* 0x000fe200078e020d */
[----:B------:R-:W-:Y:S01]  /*4250*/  IADD3 R2, P4, R2, UR20, RZ ;  /* 0x0000001402027c10 */ /* 0x000fe2000ff9e0ff */
[----:B------:R-:W-:Y:S01]  /*4260*/  ULDC.64 UR4, c[0x0][0x650] ;  /* 0x0001940000047ab9 */ /* 0x000fe20000000a00 */
[----:B------:R-:W-:Y:S01]  /*4270*/  BSSY B1, `(.L_x_79) ;  /* 0x000006b000017945 */ /* 0x000fe20003800000 */
[----:B------:R-:W-:Y:S01]  /*4280*/  IMAD.MOV.U32 R7, RZ, RZ, -0x1 ;  /* 0xffffffffff077424 */ /* 0x000fe200078e00ff */
[----:B------:R-:W-:Y:S01]  /*4290*/  ISETP.GT.U32.AND P1, PT, R6, 0x10, PT ;  /* 0x000000100600780c */ /* 0x000fe20003f24070 */
[----:B------:R-:W-:Y:S01]  /*42a0*/  IMAD.MOV.U32 R9, RZ, RZ, -0x1 ;  /* 0xffffffffff097424 */ /* 0x000fe200078e00ff */
[----:B------:R-:W-:Y:S01]  /*42b0*/  IADD3.X R17, R17, UR13, RZ, P4, !PT ;  /* 0x0000000d11117c10 */ /* 0x000fe2000a7fe4ff */
[----:B------:R-:W-:Y:S01]  /*42c0*/  IMAD.MOV.U32 R8, RZ, RZ, -0x1 ;  /* 0xffffffffff087424 */ /* 0x000fe200078e00ff */
[----:B------:R-:W-:-:S02]  /*42d0*/  ISETP.LT.U32.AND P1, PT, R10, 0x11, P1 ;  /* 0x000000110a00780c */ /* 0x000fc40000f21070 */
[----:B------:R-:W-:Y:S01]  /*42e0*/  PRMT R18, RZ, 0x7610, R18 ;  /* 0x00007610ff127816 */ /* 0x000fe20000000012 */
[----:B------:R-:W0:Y:S01]  /*42f0*/  @P3 S2R R4, SR_CgaCtaId ;  /* 0x0000000000043919 */ /* 0x000e220000008800 */
[----:B------:R-:W-:-:S04]  /*4300*/  @P3 MOV R3, 0x400 ;  /* 0x0000040000033802 */ /* 0x000fc80000000f00 */
[----:B0-----:R-:W-:Y:S01]  /*4310*/  @P3 LEA R3, R4, R3, 0x18 ;  /* 0x0000000304033211 */ /* 0x001fe200078ec0ff */
[----:B------:R-:W-:-:S03]  /*4320*/  IMAD.WIDE.U32 R4, R6, -0xf0f0f0f, RZ ;  /* 0xf0f0f0f106047825 */ /* 0x000fc600078e00ff */
[----:B------:R0:W-:Y:S01]  /*4330*/  @P3 SYNCS.ARRIVE.TRANS64.A1T0 RZ, [R3+URZ+0x128], RZ ;  /* 0x000128ff03ff39a7 */ /* 0x0001e2000810003f */
[----:B------:R-:W-:Y:S02]  /*4340*/  ISETP.GE.U32.AND P3, PT, R10, 0x11, PT ;  /* 0x000000110a00780c */ /* 0x000fe40003f66070 */
[----:B------:R-:W-:Y:S02]  /*4350*/  SHF.R.U32.HI R5, RZ, 0x4, R5 ;  /* 0x00000004ff057819 */ /* 0x000fe40000011605 */
[----:B0-----:R-:W-:-:S03]  /*4360*/  SEL R3, RZ, 0x1, !P1 ;  /* 0x00000001ff037807 */ /* 0x001fc60004800000 */
[----:B------:R-:W-:Y:S01]  /*4370*/  IMAD R13, R5, -0x11, R6 ;  /* 0xffffffef050d7824 */ /* 0x000fe200078e0206 */
[----:B------:R-:W-:Y:S02]  /*4380*/  ISETP.GE.U32.AND P1, PT, R2, UR4, PT ;  /* 0x0000000402007c0c */ /* 0x000fe4000bf26070 */
[----:B------:R-:W-:Y:S02]  /*4390*/  LOP3.LUT R0, R0, R3, RZ, 0x3c, !PT ;  /* 0x0000000300007212 */ /* 0x000fe400078e3cff */
[----:B------:R-:W-:Y:S02]  /*43a0*/  ISETP.GE.U32.AND.EX P1, PT, R17, UR5, PT, P1 ;  /* 0x0000000511007c0c */ /* 0x000fe4000bf26110 */
[----:B------:R-:W-:Y:S02]  /*43b0*/  @P3 LOP3.LUT R0, R0, 0x1, R5, 0x78, !PT ;  /* 0x0000000100003812 */ /* 0x000fe400078e7805 */
[----:B------:R-:W-:-:S09]  /*43c0*/  PRMT R3, RZ, 0x7610, R3 ;  /* 0x00007610ff037816 */ /* 0x000fd20000000003 */
[----:B------:R-:W-:Y:S05]  /*43d0*/  @P1 BRA `(.L_x_80) ;  /* 0x0000000400501947 */ /* 0x000fea0003800000 */
[----:B------:R-:W-:Y:S01]  /*43e0*/  ULDC.64 UR4, c[0x0][0x628] ;  /* 0x00018a0000047ab9 */ /* 0x000fe20000000a00 */
[----:B------:R-:W0:Y:S01]  /*43f0*/  S2R R15, SR_CTAID.X ;  /* 0x00000000000f7919 */ /* 0x000e220000002500 */
[----:B------:R-:W-:Y:S01]  /*4400*/  ISETP.NE.U32.AND P1, PT, RZ, UR4, PT ;  /* 0x00000004ff007c0c */ /* 0x000fe2000bf25070 */
[----:B------:R-:W-:Y:S01]  /*4410*/  ULDC UR7, c[0x0][0x630] ;  /* 0x00018c0000077ab9 */ /* 0x000fe20000000800 */
[----:B------:R-:W-:Y:S01]  /*4420*/  IMAD.MOV.U32 R4, RZ, RZ, R2 ;  /* 0x000000ffff047224 */ /* 0x000fe200078e0002 */
[----:B------:R-:W1:Y:S01]  /*4430*/  S2R R14, SR_CTAID.Y ;  /* 0x00000000000e7919 */ /* 0x000e620000002600 */
[----:B------:R-:W-:Y:S01]  /*4440*/  ISETP.NE.AND.EX P1, PT, RZ, UR5, PT, P1 ;  /* 0x00000005ff007c0c */ /* 0x000fe2000bf25310 */
[----:B------:R-:W-:-:S12]  /*4450*/  IMAD.MOV.U32 R5, RZ, RZ, R17 ;  /* 0x000000ffff057224 */ /* 0x000fd800078e0011 */
[----:B------:R-:W-:Y:S05]  /*4460*/  @!P1 BRA `(.L_x_81) ;  /* 0x0000000000289947 */ /* 0x000fea0003800000 */
[----:B------:R-:W-:Y:S02]  /*4470*/  ULDC UR6, c[0x0][0x634] ;  /* 0x00018d0000067ab9 */ /* 0x000fe40000000800 */
[----:B------:R-:W-:-:S05]  /*4480*/  IADD3 R9, P1, R2, UR6, RZ ;  /* 0x0000000602097c10 */ /* 0x000fca000ff3e0ff */
[----:B------:R-:W-:-:S04]  /*4490*/  IMAD.X R3, RZ, RZ, R17, P1 ;  /* 0x000000ffff037224 */ /* 0x000fc800008e0611 */
[----:B------:R-:W-:-:S04]  /*44a0*/  IMAD.WIDE.U32 R6, R3, UR4, RZ ;  /* 0x0000000403067c25 */ /* 0x000fc8000f8e00ff */
[----:B------:R-:W-:-:S04]  /*44b0*/  IMAD.WIDE.U32 R6, P1, R9, UR5, R6 ;  /* 0x0000000509067c25 */ /* 0x000fc8000f820006 */
[----:B------:R-:W-:-:S04]  /*44c0*/  IMAD.WIDE.U32 R8, R9, UR4, RZ ;  /* 0x0000000409087c25 */ /* 0x000fc8000f8e00ff */
[----:B------:R-:W-:Y:S01]  /*44d0*/  IMAD.X R5, RZ, RZ, RZ, P1 ;  /* 0x000000ffff057224 */ /* 0x000fe200008e06ff */
[----:B------:R-:W-:Y:S01]  /*44e0*/  IADD3 RZ, P1, R9, R6, RZ ;  /* 0x0000000609ff7210 */ /* 0x000fe20007f3e0ff */
[----:B------:R-:W-:-:S04]  /*44f0*/  IMAD.MOV.U32 R4, RZ, RZ, R7 ;  /* 0x000000ffff047224 */ /* 0x000fc800078e0007 */
[----:B------:R-:W-:-:S08]  /*4500*/  IMAD.WIDE.U32.X R4, R3, UR5, R4, P1 ;  /* 0x0000000503047c25 */ /* 0x000fd000088e0404 */
.L_x_81:
[--C-:B------:R-:W-:Y:S01]  /*4510*/  SHF.R.U64 R8, R4, UR7, R5.reuse ;  /* 0x0000000704087c19 */ /* 0x100fe20008001205 */
[----:B------:R-:W-:Y:S01]  /*4520*/  ULDC.64 UR4, c[0x0][0x620] ;  /* 0x0001880000047ab9 */ /* 0x000fe20000000a00 */
[----:B------:R-:W-:Y:S01]  /*4530*/  SHF.R.U32.HI R3, RZ, UR7, R5 ;  /* 0x00000007ff037c19 */ /* 0x000fe20008011605 */
[----:B------:R-:W-:Y:S01]  /*4540*/  ULDC.64 UR8, c[0x0][0x640] ;  /* 0x0001900000087ab9 */ /* 0x000fe20000000a00 */
[----:B------:R-:W-:Y:S01]  /*4550*/  IADD3 R7, P1, RZ, -R8, RZ ;  /* 0x80000008ff077210 */ /* 0x000fe20007f3e0ff */
[----:B------:R-:W2:Y:S01]  /*4560*/  LDC R21, c[0x0][0x148] ;  /* 0x00005200ff157b82 */ /* 0x000ea20000000800 */
[----:B0-----:R-:W-:Y:S01]  /*4570*/  I2FP.F32.U32 R9, R15 ;  /* 0x0000000f00097245 */ /* 0x001fe20000201000 */
[----:B------:R-:W-:Y:S02]  /*4580*/  ULDC UR6, c[0x0][0x608] ;  /* 0x0001820000067ab9 */ /* 0x000fe40000000800 */
[----:B------:R-:W-:Y:S01]  /*4590*/  IMAD.X R3, RZ, RZ, ~R3, P1 ;  /* 0x000000ffff037224 */ /* 0x000fe200008e0e03 */
[----:B------:R-:W-:-:S03]  /*45a0*/  ISETP.NE.U32.AND P1, PT, RZ, UR8, PT ;  /* 0x00000008ff007c0c */ /* 0x000fc6000bf25070 */
[----:B------:R-:W-:Y:S01]  /*45b0*/  IMAD R6, R3, UR4, RZ ;  /* 0x0000000403067c24 */ /* 0x000fe2000f8e02ff */
[----:B------:R-:W-:Y:S01]  /*45c0*/  ISETP.NE.AND.EX P1, PT, RZ, UR9, PT, P1 ;  /* 0x00000009ff007c0c */ /* 0x000fe2000bf25310 */
[----:B------:R-:W-:Y:S02]  /*45d0*/  IMAD.MOV.U32 R3, RZ, RZ, R17 ;  /* 0x000000ffff037224 */ /* 0x000fe400078e0011 */
[----:B------:R-:W-:Y:S01]  /*45e0*/  IMAD.WIDE.U32 R4, R7, UR4, R2 ;  /* 0x0000000407047c25 */ /* 0x000fe2000f8e0002 */
[----:B------:R-:W-:-:S03]  /*45f0*/  ULDC UR4, c[0x0][0x150] ;  /* 0x0000540000047ab9 */ /* 0x000fc60000000800 */
[----:B------:R-:W-:Y:S01]  /*4600*/  FMUL R9, R9, UR4 ;  /* 0x0000000409097c20 */ /* 0x000fe20008400000 */
[----:B------:R-:W-:Y:S01]  /*4610*/  IMAD R3, R7, UR5, R6 ;  /* 0x0000000507037c24 */ /* 0x000fe2000f8e0206 */
[----:B------:R-:W-:Y:S01]  /*4620*/  ULDC UR4, c[0x0][0x618] ;  /* 0x0001860000047ab9 */ /* 0x000fe20000000800 */
[----:B------:R-:W0:Y:S01]  /*4630*/  LDC R6, c[0x0][0x144] ;  /* 0x00005100ff067b82 */ /* 0x000e220000000800 */
[----:B------:R-:W-:Y:S01]  /*4640*/  ULDC UR5, c[0x0][0x154] ;  /* 0x0000550000057ab9 */ /* 0x000fe20000000800 */
[----:B------:R-:W-:Y:S01]  /*4650*/  IMAD.IADD R5, R5, 0x1, R3 ;  /* 0x0000000105057824 */ /* 0x000fe200078e0203 */
[----:B------:R-:W3:Y:S04]  /*4660*/  F2I.U32.TRUNC.NTZ R9, R9 ;  /* 0x0000000900097305 */ /* 0x000ee8000020f000 */
[----:B------:R-:W-:-:S02]  /*4670*/  SHF.R.U64 R3, R4, UR4, R5 ;  /* 0x0000000404037c19 */ /* 0x000fc40008001205 */
[----:B-1----:R-:W-:-:S05]  /*4680*/  I2FP.F32.U32 R4, R14 ;  /* 0x0000000e00047245 */ /* 0x002fca0000201000 */
[----:B------:R-:W-:Y:S01]  /*4690*/  FMUL R22, R4, UR5 ;  /* 0x0000000504167c20 */ /* 0x000fe20008400000 */
[----:B------:R-:W-:Y:S01]  /*46a0*/  SHF.R.U32.HI R4, RZ, UR4, R5 ;  /* 0x00000004ff047c19 */ /* 0x000fe20008011605 */
[----:B------:R-:W-:-:S03]  /*46b0*/  ULDC UR4, c[0x0][0x658] ;  /* 0x0001960000047ab9 */ /* 0x000fc60000000800 */
[--C-:B------:R-:W-:Y:S01]  /*46c0*/  SHF.R.U64 R20, R3, UR6, R4.reuse ;  /* 0x0000000603147c19 */ /* 0x100fe20008001204 */
[----:B------:R-:W1:Y:S01]  /*46d0*/  F2I.U32.TRUNC.NTZ R22, R22 ;  /* 0x0000001600167305 */ /* 0x000e62000020f000 */
[----:B------:R-:W-:Y:S01]  /*46e0*/  SHF.R.U32.HI R5, RZ, UR6, R4 ;  /* 0x00000006ff057c19 */ /* 0x000fe20008011604 */
[----:B---3--:R-:W-:-:S03]  /*46f0*/  IMAD.MOV R4, RZ, RZ, -R9 ;  /* 0x000000ffff047224 */ /* 0x008fc600078e0a09 */
[----:B------:R-:W-:Y:S01]  /*4700*/  SHF.R.U64 R9, R20, UR4, R5 ;  /* 0x0000000414097c19 */ /* 0x000fe20008001205 */
[----:B0-----:R-:W-:Y:S01]  /*4710*/  IMAD R15, R6, R4, R15 ;  /* 0x00000004060f7224 */ /* 0x001fe200078e020f */
[----:B------:R-:W-:-:S03]  /*4720*/  SHF.R.U32.HI R23, RZ, UR4, R5 ;  /* 0x00000004ff177c19 */ /* 0x000fc60008011605 */
[----:B------:R-:W-:Y:S02]  /*4730*/  IMAD.MOV.U32 R4, RZ, RZ, R9 ;  /* 0x000000ffff047224 */ /* 0x000fe400078e0009 */
[----:B------:R-:W-:Y:S01]  /*4740*/  IMAD.MOV.U32 R5, RZ, RZ, R23 ;  /* 0x000000ffff057224 */ /* 0x000fe200078e0017 */
[----:B-12---:R-:W-:Y:S06]  /*4750*/  @!P1 BRA `(.L_x_82) ;  /* 0x0000000000289947 */ /* 0x006fec0003800000 */
[----:B------:R-:W-:Y:S02]  /*4760*/  ULDC UR4, c[0x0][0x64c] ;  /* 0x0001930000047ab9 */ /* 0x000fe40000000800 */
[----:B------:R-:W-:-:S05]  /*4770*/  IADD3 R5, P1, R9, UR4, RZ ;  /* 0x0000000409057c10 */ /* 0x000fca000ff3e0ff */
[----:B------:R-:W-:-:S04]  /*4780*/  IMAD.X R23, RZ, RZ, R23, P1 ;  /* 0x000000ffff177224 */ /* 0x000fc800008e0617 */
[----:B------:R-:W-:-:S04]  /*4790*/  IMAD.WIDE.U32 R6, R23, UR8, RZ ;  /* 0x0000000817067c25 */ /* 0x000fc8000f8e00ff */
[----:B------:R-:W-:-:S04]  /*47a0*/  IMAD.WIDE.U32 R6, P1, R5, UR9, R6 ;  /* 0x0000000905067c25 */ /* 0x000fc8000f820006 */
[----:B------:R-:W-:-:S04]  /*47b0*/  IMAD.WIDE.U32 R4, R5, UR8, RZ ;  /* 0x0000000805047c25 */ /* 0x000fc8000f8e00ff */
[----:B------:R-:W-:Y:S01]  /*47c0*/  IMAD.MOV.U32 R4, RZ, RZ, R7 ;  /* 0x000000ffff047224 */ /* 0x000fe200078e0007 */
[----:B------:R-:W-:Y:S01]  /*47d0*/  IADD3 RZ, P3, R5, R6, RZ ;  /* 0x0000000605ff7210 */ /* 0x000fe20007f7e0ff */
[----:B------:R-:W-:-:S04]  /*47e0*/  IMAD.X R5, RZ, RZ, RZ, P1 ;  /* 0x000000ffff057224 */ /* 0x000fc800008e06ff */
[----:B------:R-:W-:-:S08]  /*47f0*/  IMAD.WIDE.U32.X R4, R23, UR9, R4, P3 ;  /* 0x0000000917047c25 */ /* 0x000fd000098e0404 */
.L_x_82:
[----:B------:R-:W-:Y:S01]  /*4800*/  ISETP.NE.AND P1, PT, R16, 0x1, PT ;  /* 0x000000011000780c */ /* 0x000fe20003f25270 */
[----:B------:R-:W-:Y:S01]  /*4810*/  ULDC UR4, c[0x0][0x648] ;  /* 0x0001920000047ab9 */ /* 0x000fe20000000800 */
[----:B------:R-:W-:Y:S01]  /*4820*/  LOP3.LUT R20, R20, UR17, RZ, 0xc0, !PT ;  /* 0x0000001114147c12 */ /* 0x000fe2000f8ec0ff */
[----:B------:R-:W-:Y:S01]  /*4830*/  IMAD.MOV R22, RZ, RZ, -R22 ;  /* 0x000000ffff167224 */ /* 0x000fe200078e0a16 */
[----:B------:R-:W-:Y:S01]  /*4840*/  SHF.R.U64 R5, R4, UR4, R5 ;  /* 0x0000000404057c19 */ /* 0x000fe20008001205 */
[----:B------:R-:W-:Y:S01]  /*4850*/  ULDC UR4, c[0x0][0x638] ;  /* 0x00018e0000047ab9 */ /* 0x000fe20000000800 */
[----:B------:R-:W-:Y:S01]  /*4860*/  LOP3.LUT R6, R3, UR16, RZ, 0xc0, !PT ;  /* 0x0000001003067c12 */ /* 0x000fe2000f8ec0ff */
[----:B------:R-:W-:Y:S01]  /*4870*/  ULDC UR5, c[0x0][0x610] ;  /* 0x0001840000057ab9 */ /* 0x000fe20000000800 */
[----:B------:R-:W-:Y:S02]  /*4880*/  IMAD.MOV.U32 R3, RZ, RZ, 0x1 ;  /* 0x00000001ff037424 */ /* 0x000fe400078e00ff */
[----:B------:R-:W-:-:S02]  /*4890*/  IMAD.MOV R4, RZ, RZ, -R5 ;  /* 0x000000ffff047224 */ /* 0x000fc400078e0a05 */
[----:B------:R-:W-:Y:S02]  /*48a0*/  IMAD R20, R5, UR18, R20 ;  /* 0x0000001205147c24 */ /* 0x000fe4000f8e0214 */
[----:B------:R-:W-:Y:S02]  /*48b0*/  @P1 IMAD R15, R21, R22, R14 ;  /* 0x00000016150f1224 */ /* 0x000fe400078e020e */
[----:B------:R-:W-:Y:S01]  /*48c0*/  IMAD R9, R4, UR4, R9 ;  /* 0x0000000404097c24 */ /* 0x000fe2000f8e0209 */
[----:B------:R-:W-:Y:S01]  /*48d0*/  ULDC UR4, c[0x0][0x600] ;  /* 0x0001800000047ab9 */ /* 0x000fe20000000800 */
[----:B------:R-:W-:Y:S02]  /*48e0*/  IMAD R15, R20, UR5, R15 ;  /* 0x00000005140f7c24 */ /* 0x000fe4000f8e020f */
[----:B------:R-:W-:-:S05]  /*48f0*/  IMAD R4, R9, UR4, R6 ;  /* 0x0000000409047c24 */ /* 0x000fca000f8e0206 */
[----:B------:R-:W-:Y:S02]  /*4900*/  SEL R9, R4, R15, !P1 ;  /* 0x0000000f04097207 */ /* 0x000fe40004800000 */
[----:B------:R-:W-:-:S07]  /*4910*/  SEL R7, R15, R4, !P1 ;  /* 0x000000040f077207 */ /* 0x000fce0004800000 */
.L_x_80:
[----:B------:R-:W-:Y:S05]  /*4920*/  BSYNC B1 ;  /* 0x0000000000017941 */ /* 0x000fea0003800000 */
.L_x_79:
[----:B------:R-:W-:-:S13]  /*4930*/  LOP3.LUT P1, RZ, R3, 0xff, RZ, 0xc0, !PT ;  /* 0x000000ff03ff7812 */ /* 0x000fda000782c0ff */
[----:B------:R-:W-:Y:S05]  /*4940*/  @P1 BRA `(.L_x_83) ;  /* 0xfffffff400481947 */ /* 0x000fea000383ffff */
[----:B------:R-:W-:Y:S05]  /*4950*/  BSYNC B0 ;  /* 0x0000000000007941 */ /* 0x000fea0003800000 */
.L_x_71:
[----:B------:R-:W-:-:S03]  /*4960*/  UMOV UR4, 0xffffffff ;  /* 0xffffffff00047882 */ /* 0x000fc60000000000 */
[----:B------:R-:W-:Y:S05]  /*4970*/  BRA.DIV UR4, `(.L_x_84) ;  /* 0x0000000a04e87947 */ /* 0x000fea000b800000 */
[----:B------:R-:W-:-:S13]  /*4980*/  ELECT P6, URZ, PT ;  /* 0x00000000003f782f */ /* 0x000fda00038c0000 */
.L_x_111:
[----:B------:R-:W-:Y:S04]  /*4990*/  BSSY B0, `(.L_x_85) ;  /* 0x00000a0000007945 */ /* 0x000fe80003800000 */
[----:B------:R-:W-:Y:S05]  /*49a0*/  @!P6 BRA `(.L_x_86) ;  /* 0x000000080078e947 */ /* 0x000fea0003800000 */
[----:B------:R-:W-:-:S04]  /*49b0*/  LOP3.LUT R19, R19, 0x2, RZ, 0xfc, !PT ;  /* 0x0000000213137812 */ /* 0x000fc800078efcff */
[----:B------:R-:W-:-:S13]  /*49c0*/  ISETP.NE.AND P0, PT, R19, 0x3, PT ;  /* 0x000000031300780c */ /* 0x000fda0003f05270 */
[----:B------:R-:W-:Y:S05]  /*49d0*/  @!P0 BRA `(.L_x_87) ;  /* 0x0000000000048947 */ /* 0x000fea0003800000 */
[----:B------:R-:W-:Y:S01]  /*49e0*/  BPT.TRAP 0x1 ;  /* 0x000000040000795c */ /* 0x000fe20000300000 */
.L_x_87:
[----:B------:R-:W0:Y:S01]  /*49f0*/  S2R R3, SR_CgaCtaId ;  /* 0x0000000000037919 */ /* 0x000e220000008800 */
[----:B------:R-:W-:Y:S02]  /*4a00*/  MOV R2, 0x400 ;  /* 0x0000040000027802 */ /* 0x000fe40000000f00 */
[----:B------:R-:W-:Y:S02]  /*4a10*/  SHF.L.U32 R4, R0, 0x1f, RZ ;  /* 0x0000001f00047819 */ /* 0x000fe400000006ff */
[----:B0-----:R-:W-:-:S05]  /*4a20*/  LEA R2, R3, R2, 0x18 ;  /* 0x0000000203027211 */ /* 0x001fca00078ec0ff */
[----:B------:R-:W-:-:S04]  /*4a30*/  VIADD R2, R2, 0x88 ;  /* 0x0000008802027836 */ /* 0x000fc80000000000 */
[C---:B------:R-:W-:Y:S02]  /*4a40*/  IMAD R7, R13.reuse, 0x8, R2 ;  /* 0x000000080d077824 */ /* 0x040fe400078e0202 */
[----:B------:R-:W-:Y:S02]  /*4a50*/  VIADD R13, R13, 0x1 ;  /* 0x000000010d0d7836 */ /* 0x000fe40000000000 */
[----:B------:R-:W0:Y:S03]  /*4a60*/  SYNCS.PHASECHK.TRANS64.TRYWAIT P0, [R7+URZ], R4 ;  /* 0x00000004070075a7 */ /* 0x000e26000800017f */
[----:B------:R-:W-:-:S04]  /*4a70*/  ISETP.NE.AND P1, PT, R13, 0x11, PT ;  /* 0x000000110d00780c */ /* 0x000fc80003f25270 */
[----:B------:R-:W-:Y:S02]  /*4a80*/  SEL R3, RZ, 0x1, P1 ;  /* 0x00000001ff037807 */ /* 0x000fe40000800000 */
[----:B------:R-:W-:Y:S02]  /*4a90*/  SEL R13, R13, RZ, P1 ;  /* 0x000000ff0d0d7207 */ /* 0x000fe40000800000 */
[----:B------:R-:W-:-:S03]  /*4aa0*/  LOP3.LUT R6, R0, R3, RZ, 0x3c, !PT ;  /* 0x0000000300067212 */ /* 0x000fc600078e3cff */
[----:B------:R-:W-:Y:S01]  /*4ab0*/  IMAD R8, R13, 0x8, R2 ;  /* 0x000000080d087824 */ /* 0x000fe200078e0202 */
[----:B------:R-:W-:Y:S01]  /*4ac0*/  SHF.L.U32 R5, R6, 0x1f, RZ ;  /* 0x0000001f06057819 */ /* 0x000fe200000006ff */
[----:B0-----:R-:W-:Y:S06]  /*4ad0*/  @!P0 BRA `(.L_x_88) ;  /* 0x0000000800b08947 */ /* 0x001fec0003800000 */
.L_x_112:
[----:B------:R-:W1:Y:S01]  /*4ae0*/  SYNCS.PHASECHK.TRANS64.TRYWAIT P0, [R8+URZ], R5 ;  /* 0x00000005080075a7 */ /* 0x000e62000800017f */
[----:B------:R-:W-:-:S05]  /*4af0*/  VIADD R0, R13, 0x1 ;  /* 0x000000010d007836 */ /* 0x000fca0000000000 */
[----:B------:R-:W-:-:S04]  /*4b00*/  ISETP.NE.AND P1, PT, R0, 0x11, PT ;  /* 0x000000110000780c */ /* 0x000fc80003f25270 */
[----:B------:R-:W-:Y:S02]  /*4b10*/  SEL R3, RZ, 0x1, P1 ;  /* 0x00000001ff037807 */ /* 0x000fe40000800000 */
[----:B0-----:R-:W-:Y:S02]  /*4b20*/  SEL R7, R0, RZ, P1 ;  /* 0x000000ff00077207 */ /* 0x001fe40000800000 */
[----:B------:R-:W-:-:S03]  /*4b30*/  LOP3.LUT R6, R6, R3, RZ, 0x3c, !PT ;  /* 0x0000000306067212 */ /* 0x000fc600078e3cff */
[----:B------:R-:W-:Y:S01]  /*4b40*/  IMAD R9, R7, 0x8, R2 ;  /* 0x0000000807097824 */ /* 0x000fe200078e0202 */
[----:B------:R-:W-:Y:S01]  /*4b50*/  SHF.L.U32 R4, R6, 0x1f, RZ ;  /* 0x0000001f06047819 */ /* 0x000fe200000006ff */
[----:B-1----:R-:W-:Y:S06]  /*4b60*/  @!P0 BRA `(.L_x_89) ;  /* 0x0000000800a08947 */ /* 0x002fec0003800000 */
.L_x_113:
[----:B------:R-:W1:Y:S01]  /*4b70*/  SYNCS.PHASECHK.TRANS64.TRYWAIT P0, [R9+URZ], R4 ;  /* 0x00000004090075a7 */ /* 0x000e62000800017f */
[----:B------:R-:W-:-:S05]  /*4b80*/  VIADD R0, R7, 0x1 ;  /* 0x0000000107007836 */ /* 0x000fca0000000000 */
[----:B------:R-:W-:-:S04]  /*4b90*/  ISETP.NE.AND P1, PT, R0, 0x11, PT ;  /* 0x000000110000780c */ /* 0x000fc80003f25270 */
[----:B------:R-:W-:Y:S02]  /*4ba0*/  SEL R3, RZ, 0x1, P1 ;  /* 0x00000001ff037807 */ /* 0x000fe40000800000 */
[----:B------:R-:W-:Y:S02]  /*4bb0*/  SEL R7, R0, RZ, P1 ;  /* 0x000000ff00077207 */ /* 0x000fe40000800000 */
[----:B------:R-:W-:-:S03]  /*4bc0*/  LOP3.LUT R6, R6, R3, RZ, 0x3c, !PT ;  /* 0x0000000306067212 */ /* 0x000fc600078e3cff */
[----:B0-----:R-:W-:Y:S01]  /*4bd0*/  IMAD R8, R7, 0x8, R2 ;  /* 0x0000000807087824 */ /* 0x001fe200078e0202 */
[----:B------:R-:W-:Y:S01]  /*4be0*/  SHF.L.U32 R5, R6, 0x1f, RZ ;  /* 0x0000001f06057819 */ /* 0x000fe200000006ff */
[----:B-1----:R-:W-:Y:S06]  /*4bf0*/  @!P0 BRA `(.L_x_90) ;  /* 0x0000000800908947 */ /* 0x002fec0003800000 */
.L_x_114:
        /* <DEDUP_REMOVED lines=9> */
.L_x_115:
        /* <DEDUP_REMOVED lines=9> */
.L_x_116:
        /* <DEDUP_REMOVED lines=9> */
.L_x_117:
        /* <DEDUP_REMOVED lines=9> */
.L_x_118:
        /* <DEDUP_REMOVED lines=9> */
.L_x_119:
        /* <DEDUP_REMOVED lines=9> */
.L_x_120:
        /* <DEDUP_REMOVED lines=9> */
.L_x_121:
        /* <DEDUP_REMOVED lines=9> */
.L_x_122:
        /* <DEDUP_REMOVED lines=9> */
.L_x_123:
        /* <DEDUP_REMOVED lines=9> */
.L_x_124:
        /* <DEDUP_REMOVED lines=9> */
.L_x_125:
[----:B------:R-:W1:Y:S01]  /*5230*/  SYNCS.PHASECHK.TRANS64.TRYWAIT P0, [R9+URZ], R4 ;  /* 0x00000004090075a7 */ /* 0x000e62000800017f */
[----:B------:R-:W-:-:S05]  /*5240*/  VIADD R0, R7, 0x1 ;  /* 0x0000000107007836 */ /* 0x000fca0000000000 */
[----:B------:R-:W-:-:S04]  /*5250*/  ISETP.NE.AND P1, PT, R0, 0x11, PT ;  /* 0x000000110000780c */ /* 0x000fc80003f25270 */
[----:B------:R-:W-:Y:S02]  /*5260*/  SEL R3, RZ, 0x1, P1 ;  /* 0x00000001ff037807 */ /* 0x000fe40000800000 */
[----:B------:R-:W-:Y:S02]  /*5270*/  SEL R7, R0, RZ, P1 ;  /* 0x000000ff00077207 */ /* 0x000fe40000800000 */
[----:B------:R-:W-:-:S03]  /*5280*/  LOP3.LUT R11, R6, R3, RZ, 0x3c, !PT ;  /* 0x00000003060b7212 */ /* 0x000fc600078e3cff */
[----:B------:R-:W-:Y:S01]  /*5290*/  IMAD R6, R7, 0x8, R2 ;  /* 0x0000000807067824 */ /* 0x000fe200078e0202 */
[----:B0-----:R-:W-:Y:S01]  /*52a0*/  SHF.L.U32 R5, R11, 0x1f, RZ ;  /* 0x0000001f0b057819 */ /* 0x001fe200000006ff */
[----:B-1----:R-:W-:Y:S06]  /*52b0*/  @!P0 BRA `(.L_x_102) ;  /* 0x0000000400d08947 */ /* 0x002fec0003800000 */
.L_x_126:
[----:B------:R-:W1:Y:S01]  /*52c0*/  SYNCS.PHASECHK.TRANS64.TRYWAIT P0, [R6+URZ], R5 ;  /* 0x00000005060075a7 */ /* 0x000e62000800017f */
[----:B------:R-:W-:-:S05]  /*52d0*/  VIADD R0, R7, 0x1 ;  /* 0x0000000107007836 */ /* 0x000fca0000000000 */
[----:B------:R-:W-:-:S04]  /*52e0*/  ISETP.NE.AND P1, PT, R0, 0x11, PT ;  /* 0x000000110000780c */ /* 0x000fc80003f25270 */
[----:B0-----:R-:W-:Y:S02]  /*52f0*/  SEL R4, RZ, 0x1, P1 ;  /* 0x00000001ff047807 */ /* 0x001fe40000800000 */
[----:B------:R-:W-:Y:S02]  /*5300*/  SEL R3, R0, RZ, P1 ;  /* 0x000000ff00037207 */ /* 0x000fe40000800000 */
[----:B------:R-:W-:Y:S01]  /*5310*/  LOP3.LUT R0, R11, R4, RZ, 0x3c, !PT ;  /* 0x000000040b007212 */ /* 0x000fe200078e3cff */
[----:B-1----:R-:W-:Y:S06]  /*5320*/  @!P0 BRA `(.L_x_103) ;  /* 0x0000000400c88947 */ /* 0x002fec0003800000 */
.L_x_127:
[----:B------:R-:W-:Y:S01]  /*5330*/  IMAD R3, R3, 0x8, R2 ;  /* 0x0000000803037824 */ /* 0x000fe200078e0202 */
[----:B------:R-:W-:-:S07]  /*5340*/  SHF.L.U32 R0, R0, 0x1f, RZ ;  /* 0x0000001f00007819 */ /* 0x000fce00000006ff */
.L_x_104:
[----:B-1----:R1:W2:Y:S02]  /*5350*/  SYNCS.PHASECHK.TRANS64.TRYWAIT P0, [R3+URZ], R0 ;  /* 0x00000000030075a7 */ /* 0x0022a4000800017f */
[----:B--2---:R-:W-:Y:S05]  /*5360*/  @!P0 NANOSLEEP.SYNCS 0x989680 ;  /* 0x009896800000895d */ /* 0x004fea0003900000 */
[----:B------:R-:W2:Y:S02]  /*5370*/  @!P0 SYNCS.PHASECHK.TRANS64 P0, [R3+URZ], R0 ;  /* 0x00000000030085a7 */ /* 0x000ea4000800007f */
[----:B--2---:R-:W-:Y:S05]  /*5380*/  @!P0 BRA `(.L_x_104) ;  /* 0xfffffffc00f08947 */ /* 0x004fea000383ffff */
.L_x_86:
[----:B------:R-:W-:Y:S05]  /*5390*/  BSYNC B0 ;  /* 0x0000000000007941 */ /* 0x000fea0003800000 */
.L_x_85:
[----:B------:R-:W-:Y:S05]  /*53a0*/  EXIT ;  /* 0x000000000000794d */ /* 0x000fea0003800000 */
.L_x_18:
[----:B---3--:R3:W4:Y:S02]  /*53b0*/  SYNCS.PHASECHK.TRANS64.TRYWAIT P1, [R3+URZ], R0 ;  /* 0x00000000030075a7 */ /* 0x008724000802017f */
[----:B----4-:R-:W-:Y:S05]  /*53c0*/  @!P1 NANOSLEEP.SYNCS 0x989680 ;  /* 0x009896800000995d */ /* 0x010fea0003900000 */
[----:B------:R-:W4:Y:S02]  /*53d0*/  @!P1 SYNCS.PHASECHK.TRANS64 P1, [R3+URZ], R0 ;  /* 0x00000000030095a7 */ /* 0x000f24000802007f */
[----:B----4-:R-:W-:Y:S05]  /*53e0*/  @!P1 BRA `(.L_x_18) ;  /* 0xfffffffc00f09947 */ /* 0x010fea000383ffff */
[----:B------:R-:W-:Y:S05]  /*53f0*/  BRA `(.L_x_17) ;  /* 0xffffffc000187947 */ /* 0x000fea000383ffff */
.L_x_23:
[----:B-1----:R1:W2:Y:S02]  /*5400*/  SYNCS.PHASECHK.TRANS64.TRYWAIT P1, [R5+URZ], R4 ;  /* 0x00000004050075a7 */ /* 0x0022a4000802017f */
[----:B--2---:R-:W-:Y:S05]  /*5410*/  @!P1 NANOSLEEP.SYNCS 0x989680 ;  /* 0x009896800000995d */ /* 0x004fea0003900000 */
[----:B------:R-:W2:Y:S02]  /*5420*/  @!P1 SYNCS.PHASECHK.TRANS64 P1, [R5+URZ], R4 ;  /* 0x00000004050095a7 */ /* 0x000ea4000802007f */
[----:B--2---:R-:W-:Y:S05]  /*5430*/  @!P1 BRA `(.L_x_23) ;  /* 0xfffffffc00f09947 */ /* 0x004fea000383ffff */
[----:B------:R-:W-:Y:S05]  /*5440*/  BRA `(.L_x_22) ;  /* 0xffffffc000fc7947 */ /* 0x000fea000383ffff */
.L_x_72:
[----:B------:R-:W-:Y:S01]  /*5450*/  BSSY B1, `(.L_x_105) ;  /* 0x0000006000017945 */ /* 0x000fe20003800000 */
[----:B------:R-:W-:-:S07]  /*5460*/  IMAD.MOV.U32 R15, RZ, RZ, -0x1 ;  /* 0xffffffffff0f7424 */ /* 0x000fce00078e00ff */
[----:B------:R-:W-:Y:S05]  /*5470*/  WARPSYNC.COLLECTIVE R15, `(.L_x_106) ;  /* 0x000000000f0c7348 */ /* 0x000fea0003c00000 */
[----:B------:R-:W-:Y:S02]  /*5480*/  ELECT P6, UR62, PT ;  /* 0x00000000003e782f */ /* 0x000fe400038c0000 */
[----:B------:R-:W-:Y:S01]  /*5490*/  MOV R14, UR62 ;  /* 0x0000003e000e7c02 */ /* 0x000fe20008000f00 */
[----:B------:R-:W-:Y:S10]  /*54a0*/  ENDCOLLECTIVE ;  /* 0x000000000000791b */ /* 0x000ff40003800000 */
.L_x_106:
[----:B------:R-:W-:Y:S05]  /*54b0*/  BSYNC B1 ;  /* 0x0000000000017941 */ /* 0x000fea0003800000 */
.L_x_105:
[----:B------:R-:W-:Y:S05]  /*54c0*/  BRA `(.L_x_107) ;  /* 0xffffffe800747947 */ /* 0x000fea000383ffff */
.L_x_75:
[----:B-1----:R1:W2:Y:S02]  /*54d0*/  SYNCS.PHASECHK.TRANS64.TRYWAIT P1, [R15+URZ+0x88], R6 ;  /* 0x000088060f0075a7 */ /* 0x0022a4000802017f */
[----:B--2---:R-:W-:Y:S05]  /*54e0*/  @!P1 NANOSLEEP.SYNCS 0x989680 ;  /* 0x009896800000995d */ /* 0x004fea0003900000 */
[----:B------:R-:W2:Y:S02]  /*54f0*/  @!P1 SYNCS.PHASECHK.TRANS64 P1, [R15+URZ+0x88], R6 ;  /* 0x000088060f0095a7 */ /* 0x000ea4000802007f */
[----:B--2---:R-:W-:Y:S05]  /*5500*/  @!P1 BRA `(.L_x_75) ;  /* 0xfffffffc00f09947 */ /* 0x004fea000383ffff */
[----:B------:R-:W-:Y:S05]  /*5510*/  BRA `(.L_x_108) ;  /* 0xffffffe800a87947 */ /* 0x000fea000383ffff */
.L_x_84:
[----:B------:R-:W-:Y:S01]  /*5520*/  BSSY B0, `(.L_x_109) ;  /* 0x0000006000007945 */ /* 0x000fe20003800000 */
[----:B------:R-:W-:-:S07]  /*5530*/  IMAD.MOV.U32 R15, RZ, RZ, -0x1 ;  /* 0xffffffffff0f7424 */ /* 0x000fce00078e00ff */
[----:B------:R-:W-:Y:S05]  /*5540*/  WARPSYNC.COLLECTIVE R15, `(.L_x_110) ;  /* 0x000000000f0c7348 */ /* 0x000fea0003c00000 */
[----:B------:R-:W-:Y:S02]  /*5550*/  ELECT P6, UR62, PT ;  /* 0x00000000003e782f */ /* 0x000fe400038c0000 */
[----:B------:R-:W-:Y:S01]  /*5560*/  MOV R14, UR62 ;  /* 0x0000003e000e7c02 */ /* 0x000fe20008000f00 */
[----:B------:R-:W-:Y:S10]  /*5570*/  ENDCOLLECTIVE ;  /* 0x000000000000791b */ /* 0x000ff40003800000 */
.L_x_110:
[----:B------:R-:W-:Y:S05]  /*5580*/  BSYNC B0 ;  /* 0x0000000000007941 */ /* 0x000fea0003800000 */
.L_x_109:
[----:B------:R-:W-:Y:S05]  /*5590*/  BRA `(.L_x_111) ;  /* 0xfffffff000fc7947 */ /* 0x000fea000383ffff */
.L_x_88:
[----:B0-----:R0:W1:Y:S02]  /*55a0*/  SYNCS.PHASECHK.TRANS64.TRYWAIT P0, [R7+URZ], R4 ;  /* 0x00000004070075a7 */ /* 0x001064000800017f */
[----:B-1----:R-:W-:Y:S05]  /*55b0*/  @!P0 NANOSLEEP.SYNCS 0x989680 ;  /* 0x009896800000895d */ /* 0x002fea0003900000 */
[----:B------:R-:W1:Y:S02]  /*55c0*/  @!P0 SYNCS.PHASECHK.TRANS64 P0, [R7+URZ], R4 ;  /* 0x00000004070085a7 */ /* 0x000e64000800007f */
[----:B-1----:R-:W-:Y:S05]  /*55d0*/  @!P0 BRA `(.L_x_88) ;  /* 0xfffffffc00f08947 */ /* 0x002fea000383ffff */
[----:B------:R-:W-:Y:S05]  /*55e0*/  BRA `(.L_x_112) ;  /* 0xfffffff4003c7947 */ /* 0x000fea000383ffff */
.L_x_89:
[----:B0-----:R0:W1:Y:S02]  /*55f0*/  SYNCS.PHASECHK.TRANS64.TRYWAIT P0, [R8+URZ], R5 ;  /* 0x00000005080075a7 */ /* 0x001064000800017f */
[----:B-1----:R-:W-:Y:S05]  /*5600*/  @!P0 NANOSLEEP.SYNCS 0x989680 ;  /* 0x009896800000895d */ /* 0x002fea0003900000 */
[----:B------:R-:W1:Y:S02]  /*5610*/  @!P0 SYNCS.PHASECHK.TRANS64 P0, [R8+URZ], R5 ;  /* 0x00000005080085a7 */ /* 0x000e64000800007f */
[----:B-1----:R-:W-:Y:S05]  /*5620*/  @!P0 BRA `(.L_x_89) ;  /* 0xfffffffc00f08947 */ /* 0x002fea000383ffff */
[----:B------:R-:W-:Y:S05]  /*5630*/  BRA `(.L_x_113) ;  /* 0xfffffff4004c7947 */ /* 0x000fea000383ffff */
.L_x_90:
[----:B0-----:R0:W1:Y:S02]  /*5640*/  SYNCS.PHASECHK.TRANS64.TRYWAIT P0, [R9+URZ], R4 ;  /* 0x00000004090075a7 */ /* 0x001064000800017f */
[----:B-1----:R-:W-:Y:S05]  /*5650*/  @!P0 NANOSLEEP.SYNCS 0x989680 ;  /* 0x009896800000895d */ /* 0x002fea0003900000 */
[----:B------:R-:W1:Y:S02]  /*5660*/  @!P0 SYNCS.PHASECHK.TRANS64 P0, [R9+URZ], R4 ;  /* 0x00000004090085a7 */ /* 0x000e64000800007f */
[----:B-1----:R-:W-:Y:S05]  /*5670*/  @!P0 BRA `(.L_x_90) ;  /* 0xfffffffc00f08947 */ /* 0x002fea000383ffff */
[----:B------:R-:W-:Y:S05]  /*5680*/  BRA `(.L_x_114) ;  /* 0xfffffff4005c7947 */ /* 0x000fea000383ffff */
.L_x_91:
[----:B0-----:R0:W1:Y:S02]  /*5690*/  SYNCS.PHASECHK.TRANS64.TRYWAIT P0, [R8+URZ], R5 ;  /* 0x00000005080075a7 */ /* 0x001064000800017f */
[----:B-1----:R-:W-:Y:S05]  /*56a0*/  @!P0 NANOSLEEP.SYNCS 0x989680 ;  /* 0x009896800000895d */ /* 0x002fea0003900000 */
[----:B------:R-:W1:Y:S02]  /*56b0*/  @!P0 SYNCS.PHASECHK.TRANS64 P0, [R8+URZ], R5 ;  /* 0x00000005080085a7 */ /* 0x000e64000800007f */
[----:B-1----:R-:W-:Y:S05]  /*56c0*/  @!P0 BRA `(.L_x_91) ;  /* 0xfffffffc00f08947 */ /* 0x002fea000383ffff */
[----:B------:R-:W-:Y:S05]  /*56d0*/  BRA `(.L_x_115) ;  /* 0xfffffff4006c7947 */ /* 0x000fea000383ffff */
.L_x_92:
[----:B0-----:R0:W1:Y:S02]  /*56e0*/  SYNCS.PHASECHK.TRANS64.TRYWAIT P0, [R9+URZ], R4 ;  /* 0x00000004090075a7 */ /* 0x001064000800017f */
[----:B-1----:R-:W-:Y:S05]  /*56f0*/  @!P0 NANOSLEEP.SYNCS 0x989680 ;  /* 0x009896800000895d */ /* 0x002fea0003900000 */
[----:B------:R-:W1:Y:S02]  /*5700*/  @!P0 SYNCS.PHASECHK.TRANS64 P0, [R9+URZ], R4 ;  /* 0x00000004090085a7 */ /* 0x000e64000800007f */
[----:B-1----:R-:W-:Y:S05]  /*5710*/  @!P0 BRA `(.L_x_92) ;  /* 0xfffffffc00f08947 */ /* 0x002fea000383ffff */
[----:B------:R-:W-:Y:S05]  /*5720*/  BRA `(.L_x_116) ;  /* 0xfffffff4007c7947 */ /* 0x000fea000383ffff */
.L_x_93:
[----:B0-----:R0:W1:Y:S02]  /*5730*/  SYNCS.PHASECHK.TRANS64.TRYWAIT P0, [R8+URZ], R5 ;  /* 0x00000005080075a7 */ /* 0x001064000800017f */
[----:B-1----:R-:W-:Y:S05]  /*5740*/  @!P0 NANOSLEEP.SYNCS 0x989680 ;  /* 0x009896800000895d */ /* 0x002fea0003900000 */
[----:B------:R-:W1:Y:S02]  /*5750*/  @!P0 SYNCS.PHASECHK.TRANS64 P0, [R8+URZ], R5 ;  /* 0x00000005080085a7 */ /* 0x000e64000800007f */
[----:B-1----:R-:W-:Y:S05]  /*5760*/  @!P0 BRA `(.L_x_93) ;  /* 0xfffffffc00f08947 */ /* 0x002fea000383ffff */
[----:B------:R-:W-:Y:S05]  /*5770*/  BRA `(.L_x_117) ;  /* 0xfffffff4008c7947 */ /* 0x000fea000383ffff */
.L_x_94:
[----:B0-----:R0:W1:Y:S02]  /*5780*/  SYNCS.PHASECHK.TRANS64.TRYWAIT P0, [R9+URZ], R4 ;  /* 0x00000004090075a7 */ /* 0x001064000800017f */
[----:B-1----:R-:W-:Y:S05]  /*5790*/  @!P0 NANOSLEEP.SYNCS 0x989680 ;  /* 0x009896800000895d */ /* 0x002fea0003900000 */
[----:B------:R-:W1:Y:S02]  /*57a0*/  @!P0 SYNCS.PHASECHK.TRANS64 P0, [R9+URZ], R4 ;  /* 0x00000004090085a7 */ /* 0x000e64000800007f */
[----:B-1----:R-:W-:Y:S05]  /*57b0*/  @!P0 BRA `(.L_x_94) ;  /* 0xfffffffc00f08947 */ /* 0x002fea000383ffff */
[----:B------:R-:W-:Y:S05]  /*57c0*/  BRA `(.L_x_118) ;  /* 0xfffffff4009c7947 */ /* 0x000fea000383ffff */
.L_x_95:
[----:B0-----:R0:W1:Y:S02]  /*57d0*/  SYNCS.PHASECHK.TRANS64.TRYWAIT P0, [R8+URZ], R5 ;  /* 0x00000005080075a7 */ /* 0x001064000800017f */
[----:B-1----:R-:W-:Y:S05]  /*57e0*/  @!P0 NANOSLEEP.SYNCS 0x989680 ;  /* 0x009896800000895d */ /* 0x002fea0003900000 */
[----:B------:R-:W1:Y:S02]  /*57f0*/  @!P0 SYNCS.PHASECHK.TRANS64 P0, [R8+URZ], R5 ;  /* 0x00000005080085a7 */ /* 0x000e64000800007f */
[----:B-1----:R-:W-:Y:S05]  /*5800*/  @!P0 BRA `(.L_x_95) ;  /* 0xfffffffc00f08947 */ /* 0x002fea000383ffff */
[----:B------:R-:W-:Y:S05]  /*5810*/  BRA `(.L_x_119) ;  /* 0xfffffff400ac7947 */ /* 0x000fea000383ffff */
.L_x_96:
[----:B0-----:R0:W1:Y:S02]  /*5820*/  SYNCS.PHASECHK.TRANS64.TRYWAIT P0, [R9+URZ], R4 ;  /* 0x00000004090075a7 */ /* 0x001064000800017f */
[----:B-1----:R-:W-:Y:S05]  /*5830*/  @!P0 NANOSLEEP.SYNCS 0x989680 ;  /* 0x009896800000895d */ /* 0x002fea0003900000 */
[----:B------:R-:W1:Y:S02]  /*5840*/  @!P0 SYNCS.PHASECHK.TRANS64 P0, [R9+URZ], R4 ;  /* 0x00000004090085a7 */ /* 0x000e64000800007f */
[----:B-1----:R-:W-:Y:S05]  /*5850*/  @!P0 BRA `(.L_x_96) ;  /* 0xfffffffc00f08947 */ /* 0x002fea000383ffff */
[----:B------:R-:W-:Y:S05]  /*5860*/  BRA `(.L_x_120) ;  /* 0xfffffff400bc7947 */ /* 0x000fea000383ffff */
.L_x_97:
[----:B0-----:R0:W1:Y:S02]  /*5870*/  SYNCS.PHASECHK.TRANS64.TRYWAIT P0, [R8+URZ], R5 ;  /* 0x00000005080075a7 */ /* 0x001064000800017f */
[----:B-1----:R-:W-:Y:S05]  /*5880*/  @!P0 NANOSLEEP.SYNCS 0x989680 ;  /* 0x009896800000895d */ /* 0x002fea0003900000 */
[----:B------:R-:W1:Y:S02]  /*5890*/  @!P0 SYNCS.PHASECHK.TRANS64 P0, [R8+URZ], R5 ;  /* 0x00000005080085a7 */ /* 0x000e64000800007f */
[----:B-1----:R-:W-:Y:S05]  /*58a0*/  @!P0 BRA `(.L_x_97) ;  /* 0xfffffffc00f08947 */ /* 0x002fea000383ffff */
[----:B------:R-:W-:Y:S05]  /*58b0*/  BRA `(.L_x_121) ;  /* 0xfffffff400cc7947 */ /* 0x000fea000383ffff */
.L_x_98:
[----:B0-----:R0:W1:Y:S02]  /*58c0*/  SYNCS.PHASECHK.TRANS64.TRYWAIT P0, [R9+URZ], R4 ;  /* 0x00000004090075a7 */ /* 0x001064000800017f */
[----:B-1----:R-:W-:Y:S05]  /*58d0*/  @!P0 NANOSLEEP.SYNCS 0x989680 ;  /* 0x009896800000895d */ /* 0x002fea0003900000 */
[----:B------:R-:W1:Y:S02]  /*58e0*/  @!P0 SYNCS.PHASECHK.TRANS64 P0, [R9+URZ], R4 ;  /* 0x00000004090085a7 */ /* 0x000e64000800007f */
[----:B-1----:R-:W-:Y:S05]  /*58f0*/  @!P0 BRA `(.L_x_98) ;  /* 0xfffffffc00f08947 */ /* 0x002fea000383ffff */
[----:B------:R-:W-:Y:S05]  /*5900*/  BRA `(.L_x_122) ;  /* 0xfffffff400dc7947 */ /* 0x000fea000383ffff */
.L_x_99:
[----:B0-----:R0:W1:Y:S02]  /*5910*/  SYNCS.PHASECHK.TRANS64.TRYWAIT P0, [R8+URZ], R5 ;  /* 0x00000005080075a7 */ /* 0x001064000800017f */
[----:B-1----:R-:W-:Y:S05]  /*5920*/  @!P0 NANOSLEEP.SYNCS 0x989680 ;  /* 0x009896800000895d */ /* 0x002fea0003900000 */
[----:B------:R-:W1:Y:S02]  /*5930*/  @!P0 SYNCS.PHASECHK.TRANS64 P0, [R8+URZ], R5 ;  /* 0x00000005080085a7 */ /* 0x000e64000800007f */
[----:B-1----:R-:W-:Y:S05]  /*5940*/  @!P0 BRA `(.L_x_99) ;  /* 0xfffffffc00f08947 */ /* 0x002fea000383ffff */
[----:B------:R-:W-:Y:S05]  /*5950*/  BRA `(.L_x_123) ;  /* 0xfffffff400ec7947 */ /* 0x000fea000383ffff */
.L_x_100:
[----:B0-----:R0:W1:Y:S02]  /*5960*/  SYNCS.PHASECHK.TRANS64.TRYWAIT P0, [R9+URZ], R4 ;  /* 0x00000004090075a7 */ /* 0x001064000800017f */
[----:B-1----:R-:W-:Y:S05]  /*5970*/  @!P0 NANOSLEEP.SYNCS 0x989680 ;  /* 0x009896800000895d */ /* 0x002fea0003900000 */
[----:B------:R-:W1:Y:S02]  /*5980*/  @!P0 SYNCS.PHASECHK.TRANS64 P0, [R9+URZ], R4 ;  /* 0x00000004090085a7 */ /* 0x000e64000800007f */
[----:B-1----:R-:W-:Y:S05]  /*5990*/  @!P0 BRA `(.L_x_100) ;  /* 0xfffffffc00f08947 */ /* 0x002fea000383ffff */
[----:B------:R-:W-:Y:S05]  /*59a0*/  BRA `(.L_x_124) ;  /* 0xfffffff400fc7947 */ /* 0x000fea000383ffff */
.L_x_101:
[----:B0-----:R0:W1:Y:S02]  /*59b0*/  SYNCS.PHASECHK.TRANS64.TRYWAIT P0, [R8+URZ], R5 ;  /* 0x00000005080075a7 */ /* 0x001064000800017f */
[----:B-1----:R-:W-:Y:S05]  /*59c0*/  @!P0 NANOSLEEP.SYNCS 0x989680 ;  /* 0x009896800000895d */ /* 0x002fea0003900000 */
[----:B------:R-:W1:Y:S02]  /*59d0*/  @!P0 SYNCS.PHASECHK.TRANS64 P0, [R8+URZ], R5 ;  /* 0x00000005080085a7 */ /* 0x000e64000800007f */
[----:B-1----:R-:W-:Y:S05]  /*59e0*/  @!P0 BRA `(.L_x_101) ;  /* 0xfffffffc00f08947 */ /* 0x002fea000383ffff */
[----:B------:R-:W-:Y:S05]  /*59f0*/  BRA `(.L_x_125) ;  /* 0xfffffff8000c7947 */ /* 0x000fea000383ffff */
.L_x_102:
[----:B0-----:R0:W1:Y:S02]  /*5a00*/  SYNCS.PHASECHK.TRANS64.TRYWAIT P0, [R9+URZ], R4 ;  /* 0x00000004090075a7 */ /* 0x001064000800017f */
[----:B-1----:R-:W-:Y:S05]  /*5a10*/  @!P0 NANOSLEEP.SYNCS 0x989680 ;  /* 0x009896800000895d */ /* 0x002fea0003900000 */
[----:B------:R-:W1:Y:S02]  /*5a20*/  @!P0 SYNCS.PHASECHK.TRANS64 P0, [R9+URZ], R4 ;  /* 0x00000004090085a7 */ /* 0x000e64000800007f */
[----:B-1----:R-:W-:Y:S05]  /*5a30*/  @!P0 BRA `(.L_x_102) ;  /* 0xfffffffc00f08947 */ /* 0x002fea000383ffff */
[----:B------:R-:W-:Y:S05]  /*5a40*/  BRA `(.L_x_126) ;  /* 0xfffffff8001c7947 */ /* 0x000fea000383ffff */
.L_x_103:
[----:B0-----:R0:W1:Y:S02]  /*5a50*/  SYNCS.PHASECHK.TRANS64.TRYWAIT P0, [R6+URZ], R5 ;  /* 0x00000005060075a7 */ /* 0x001064000800017f */
[----:B-1----:R-:W-:Y:S05]  /*5a60*/  @!P0 NANOSLEEP.SYNCS 0x989680 ;  /* 0x009896800000895d */ /* 0x002fea0003900000 */
[----:B------:R-:W1:Y:S02]  /*5a70*/  @!P0 SYNCS.PHASECHK.TRANS64 P0, [R6+URZ], R5 ;  /* 0x00000005060085a7 */ /* 0x000e64000800007f */
[----:B-1----:R-:W-:Y:S05]  /*5a80*/  @!P0 BRA `(.L_x_103) ;  /* 0xfffffffc00f08947 */ /* 0x002fea000383ffff */
[----:B------:R-:W-:Y:S05]  /*5a90*/  BRA `(.L_x_127) ;  /* 0xfffffff800247947 */ /* 0x000fea000383ffff */
.L_x_128:
[----:B------:R-:W-:-:S00]  /*5aa0*/  BRA `(.L_x_128) ;  /* 0xfffffffc00fc7947 */ /* 0x000fc0000383ffff */
[----:B------:R-:W-:-:S00]  /*5ab0*/  NOP ;  /* 0x0000000000007918 */ /* 0x000fc00000000000 */
        /* <DEDUP_REMOVED lines=12> */
.L_x_129:


//--------------------- .nv.global.init           --------------------------
	.section	.nv.global.init,"aw",@progbits
.nv.global.init:
	.type		$str$22,@object
	.size		$str$22,($str$23 - $str$22)
$str$22:
        /*0000*/ 	.byte	0x6b, 0x5f, 0x74, 0x69, 0x6c, 0x65, 0x5f, 0x63, 0x6f, 0x75, 0x6e, 0x74, 0x20, 0x3e, 0x3d, 0x20
        /*0010*/ 	.byte	0x31, 0x00
	.type		$str$23,@object
	.size		$str$23,(__unnamed_1 - $str$23)
$str$23:
        /*0012*/ 	.byte	0x2f, 0x74, 0x6d, 0x70, 0x2f, 0x63, 0x75, 0x74, 0x6c, 0x61, 0x73, 0x73, 0x5f, 0x73, 0x77, 0x65
        /*0022*/ 	.byte	0x65, 0x70, 0x5f, 0x73, 0x72, 0x63, 0x2f, 0x69, 0x6e, 0x63, 0x6c, 0x75, 0x64, 0x65, 0x2f, 0x63
        /*0032*/ 	.byte	0x75, 0x74, 0x6c, 0x61, 0x73, 0x73, 0x2f, 0x67, 0x65, 0x6d, 0x6d, 0x2f, 0x63, 0x6f, 0x6c, 0x6c
        /*0042*/ 	.byte	0x65, 0x63, 0x74, 0x69, 0x76, 0x65, 0x2f, 0x73, 0x6d, 0x39, 0x30, 0x5f, 0x6d, 0x6d, 0x61, 0x5f
        /*0052*/ 	.byte	0x74, 0x6d, 0x61, 0x5f, 0x67, 0x6d, 0x6d, 0x61, 0x5f, 0x73, 0x73, 0x5f, 0x77, 0x61, 0x72, 0x70
        /*0062*/ 	.byte	0x73, 0x70, 0x65, 0x63, 0x69, 0x61, 0x6c, 0x69, 0x7a, 0x65, 0x64, 0x2e, 0x68, 0x70, 0x70, 0x00
	.type		__unnamed_1,@object
	.size		__unnamed_1,(.L_0 - __unnamed_1)
__unnamed_1:
        /*0072*/ 	.byte	0x76, 0x6f, 0x69, 0x64, 0x20, 0x63, 0x75, 0x74, 0x6c, 0x61, 0x73, 0x73, 0x3a, 0x3a, 0x67, 0x65
        /* <DEDUP_REMOVED lines=171> */
        /*0b32*/ 	.byte	0x65, 0x3a, 0x3a, 0x69, 0x64, 0x65, 0x6e, 0x74, 0x69, 0x74, 0x79, 0x5d, 0x00
.L_0:


//--------------------- .nv.shared._ZN7cutlass13device_kernelINS_4gemm6kernel13GemmUniversalIN4cute5tupleIJiiiiEEENS1_10collective13CollectiveMmaINS1_34MainloopSm90TmaGmmaWarpSpecializedILi17ENS5_IJNS4_1CILi1EEESB_SB_EEENS1_35KernelTmaWarpSpecializedCooperativeEEENS5_IJNSA_ILi192EEENSA_ILi16EEENSA_ILi64EEEEEEaNS5_IJlSB_lEEEaSJ_NS4_8TiledMMAINS4_8MMA_AtomIJNS4_4SM904GMMA26MMA_64x16x32_S32S8S8_SS_TNEEEENS4_6LayoutINS5_IJNSA_ILi2EEESB_SB_EEENS5_IJSB_NSA_ILi0EEEST_EEEEENS5_IJNS4_10UnderscoreESW_SW_EEEEENS4_13SM90_TMA_LOADENS4_14ComposedLayoutINS4_7SwizzleILi2ELi4ELi3EEENS4_18smem_ptr_flag_bitsILi8EEENSQ_INS5_IJNSA_ILi8EEESH_EEENS5_IJSH_SB_EEEEEEEvNS4_8identityESZ_S19_vS1A_EENS_8epilogue10collective6detail29Sm90TmaWarpSpecializedAdapterINS1D_15DefaultEpilogueIaSJ_SJ_NS1C_6thread17LinearCombinationIaLi1EiiLNS1H_9ScaleType4KindE0ELNS_15FloatRoundStyleE2EaEENS1_15EpilogueDefaultEEEEEvvEEEEvNT_6ParamsE --------------------------
	.section	.nv.shared._ZN7cutlass13device_kernelINS_4gemm6kernel13GemmUniversalIN4cute5tupleIJiiiiEEENS1_10collective13CollectiveMmaINS1_34MainloopSm90TmaGmmaWarpSpecializedILi17ENS5_IJNS4_1CILi1EEESB_SB_EEENS1_35KernelTmaWarpSpecializedCooperativeEEENS5_IJNSA_ILi192EEENSA_ILi16EEENSA_ILi64EEEEEEaNS5_IJlSB_lEEEaSJ_NS4_8TiledMMAINS4_8MMA_AtomIJNS4_4SM904GMMA26MMA_64x16x32_S32S8S8_SS_TNEEEENS4_6LayoutINS5_IJNSA_ILi2EEESB_SB_EEENS5_IJSB_NSA_ILi0EEEST_EEEEENS5_IJNS4_10UnderscoreESW_SW_EEEEENS4_13SM90_TMA_LOADENS4_14ComposedLayoutINS4_7SwizzleILi2ELi4ELi3EEENS4_18smem_ptr_flag_bitsILi8EEENSQ_INS5_IJNSA_ILi8EEESH_EEENS5_IJSH_SB_EEEEEEEvNS4_8identityESZ_S19_vS1A_EENS_8epilogue10collective6detail29Sm90TmaWarpSpecializedAdapterINS1D_15DefaultEpilogueIaSJ_SJ_NS1C_6thread17LinearCombinationIaLi1EiiLNS1H_9ScaleType4KindE0ELNS_15FloatRoundStyleE2EaEENS1_15EpilogueDefaultEEEEEvvEEEEvNT_6ParamsE,"aw",@nobits
	.sectionflags	@""
	.align	16
	.zero		1024


//--------------------- .nv.shared.reserved.0     --------------------------
	.section	.nv.shared.reserved.0,"aw",@nobits
	.weak		__nv_reservedSMEM_offset_0_alias
	.size		__nv_reservedSMEM_offset_0_alias, 0, 0
	.other		__nv_reservedSMEM_offset_0_alias,@"STO_CUDA_RESERVED_SHARED STV_DEFAULT"
__nv_reservedSMEM_offset_0_alias:
	.zero		0


//--------------------- .nv.global                --------------------------
	.section	.nv.global,"aw",@nobits
.nv.global:
	.type		_ZN40_INTERNAL_791042ba_4_k_cu_5cb83d53_121874cute1_E,@object
	.size		_ZN40_INTERNAL_791042ba_4_k_cu_5cb83d53_121874cute1_E,(_ZN40_INTERNAL_791042ba_4_k_cu_5cb83d53_121874cuda3std3__45__cpo6cbeginE - _ZN40_INTERNAL_791042ba_4_k_cu_5cb83d53_121874cute1_E)
_ZN40_INTERNAL_791042ba_4_k_cu_5cb83d53_121874cute1_E:
	.zero		1
	.type		_ZN40_INTERNAL_791042ba_4_k_cu_5cb83d53_121874cuda3std3__45__cpo6cbeginE,@object
	.size		_ZN40_INTERNAL_791042ba_4_k_cu_5cb83d53_121874cuda3std3__45__cpo6cbeginE,(_ZN40_INTERNAL_791042ba_4_k_cu_5cb83d53_121874cuda3std3__48in_placeE - _ZN40_INTERNAL_791042ba_4_k_cu_5cb83d53_121874cuda3std3__45__cpo6cbeginE)
_ZN40_INTERNAL_791042ba_4_k_cu_5cb83d53_121874cuda3std3__45__cpo6cbeginE:
	.zero		1
	.type		_ZN40_INTERNAL_791042ba_4_k_cu_5cb83d53_121874cuda3std3__48in_placeE,@object
	.size		_ZN40_INTERNAL_791042ba_4_k_cu_5cb83d53_121874cuda3std3__48in_placeE,(_ZN40_INTERNAL_791042ba_4_k_cu_5cb83d53_121874cuda3std6ranges3__45__cpo9iter_moveE - _ZN40_INTERNAL_791042ba_4_k_cu_5cb83d53_121874cuda3std3__48in_placeE)
_ZN40_INTERNAL_791042ba_4_k_cu_5cb83d53_121874cuda3std3__48in_placeE:
	.zero		1
	.type		_ZN40_INTERNAL_791042ba_4_k_cu_5cb83d53_121874cuda3std6ranges3__45__cpo9iter_moveE,@object
	.size		_ZN40_INTERNAL_791042ba_4_k_cu_5cb83d53_121874cuda3std6ranges3__45__cpo9iter_moveE,(_ZN40_INTERNAL_791042ba_4_k_cu_5cb83d53_121874cuda3std3__45__cpo5beginE - _ZN40_INTERNAL_791042ba_4_k_cu_5cb83d53_121874cuda3std6ranges3__45__cpo9iter_moveE)
_ZN40_INTERNAL_791042ba_4_k_cu_5cb83d53_121874cuda3std6ranges3__45__cpo9iter_moveE:
	.zero		1
	.type		_ZN40_INTERNAL_791042ba_4_k_cu_5cb83d53_121874cuda3std3__45__cpo5beginE,@object
	.size		_ZN40_INTERNAL_791042ba_4_k_cu_5cb83d53_121874cuda3std3__45__cpo5beginE,(_ZN40_INTERNAL_791042ba_4_k_cu_5cb83d53_121874cuda3std3__442_GLOBAL__N__791042ba_4_k_cu_5cb83d53_121876ignoreE - _ZN40_INTERNAL_791042ba_4_k_cu_5cb83d53_121874cuda3std3__45__cpo5beginE)
_ZN40_INTERNAL_791042ba_4_k_cu_5cb83d53_121874cuda3std3__45__cpo5beginE:
	.zero		1
	.type		_ZN40_INTERNAL_791042ba_4_k_cu_5cb83d53_121874cuda3std3__442_GLOBAL__N__791042ba_4_k_cu_5cb83d53_121876ignoreE,@object
	.size		_ZN40_INTERNAL_791042ba_4_k_cu_5cb83d53_121874cuda3std3__442_GLOBAL__N__791042ba_4_k_cu_5cb83d53_121876ignoreE,(_ZN40_INTERNAL_791042ba_4_k_cu_5cb83d53_121874cute7productE - _ZN40_INTERNAL_791042ba_4_k_cu_5cb83d53_121874cuda3std3__442_GLOBAL__N__791042ba_4_k_cu_5cb83d53_121876ignoreE)
_ZN40_INTERNAL_791042ba_4_k_cu_5cb83d53_121874cuda3std3__442_GLOBAL__N__791042ba_4_k_cu_5cb83d53_121876ignoreE:
	.zero		1
	.type		_ZN40_INTERNAL_791042ba_4_k_cu_5cb83d53_121874cute7productE,@object
	.size		_ZN40_INTERNAL_791042ba_4_k_cu_5cb83d53_121874cute7productE,(_ZN40_INTERNAL_791042ba_4_k_cu_5cb83d53_121874cuda3std3__45__cpo3endE - _ZN40_INTERNAL_791042ba_4_k_cu_5cb83d53_121874cute7productE)
_ZN40_INTERNAL_791042ba_4_k_cu_5cb83d53_121874cute7productE:
	.zero		1
	.type		_ZN40_INTERNAL_791042ba_4_k_cu_5cb83d53_121874cuda3std3__45__cpo3endE,@object
	.size		_ZN40_INTERNAL_791042ba_4_k_cu_5cb83d53_121874cuda3std3__45__cpo3endE,(_ZN40_INTERNAL_791042ba_4_k_cu_5cb83d53_121874cuda3std3__419piecewise_constructE - _ZN40_INTERNAL_791042ba_4_k_cu_5cb83d53_121874cuda3std3__45__cpo3endE)
_ZN40_INTERNAL_791042ba_4_k_cu_5cb83d53_121874cuda3std3__45__cpo3endE:
	.zero		1
	.type		_ZN40_INTERNAL_791042ba_4_k_cu_5cb83d53_121874cuda3std3__419piecewise_constructE,@object
	.size		_ZN40_INTERNAL_791042ba_4_k_cu_5cb83d53_121874cuda3std3__419piecewise_constructE,(_ZN40_INTERNAL_791042ba_4_k_cu_5cb83d53_121874cuda3std3__45__cpo4cendE - _ZN40_INTERNAL_791042ba_4_k_cu_5cb83d53_121874cuda3std3__419piecewise_constructE)
_ZN40_INTERNAL_791042ba_4_k_cu_5cb83d53_121874cuda3std3__419piecewise_constructE:
	.zero		1
	.type		_ZN40_INTERNAL_791042ba_4_k_cu_5cb83d53_121874cuda3std3__45__cpo4cendE,@object
	.size		_ZN40_INTERNAL_791042ba_4_k_cu_5cb83d53_121874cuda3std3__45__cpo4cendE,(_ZN40_INTERNAL_791042ba_4_k_cu_5cb83d53_121874cuda3std6ranges3__45__cpo4swapE - _ZN40_INTERNAL_791042ba_4_k_cu_5cb83d53_121874cuda3std3__45__cpo4cendE)
_ZN40_INTERNAL_791042ba_4_k_cu_5cb83d53_121874cuda3std3__45__cpo4cendE:
	.zero		1
	.type		_ZN40_INTERNAL_791042ba_4_k_cu_5cb83d53_121874cuda3std6ranges3__45__cpo4swapE,@object
	.size		_ZN40_INTERNAL_791042ba_4_k_cu_5cb83d53_121874cuda3std6ranges3__45__cpo4swapE,(.L_8 - _ZN40_INTERNAL_791042ba_4_k_cu_5cb83d53_121874cuda3std6ranges3__45__cpo4swapE)
_ZN40_INTERNAL_791042ba_4_k_cu_5cb83d53_121874cuda3std6ranges3__45__cpo4swapE:
	.zero		1
.L_8:


//--------------------- .nv.constant0._ZN7cutlass13device_kernelINS_4gemm6kernel13GemmUniversalIN4cute5tupleIJiiiiEEENS1_10collective13CollectiveMmaINS1_34MainloopSm90TmaGmmaWarpSpecializedILi17ENS5_IJNS4_1CILi1EEESB_SB_EEENS1_35KernelTmaWarpSpecializedCooperativeEEENS5_IJNSA_ILi192EEENSA_ILi16EEENSA_ILi64EEEEEEaNS5_IJlSB_lEEEaSJ_NS4_8TiledMMAINS4_8MMA_AtomIJNS4_4SM904GMMA26MMA_64x16x32_S32S8S8_SS_TNEEEENS4_6LayoutINS5_IJNSA_ILi2EEESB_SB_EEENS5_IJSB_NSA_ILi0EEEST_EEEEENS5_IJNS4_10UnderscoreESW_SW_EEEEENS4_13SM90_TMA_LOADENS4_14ComposedLayoutINS4_7SwizzleILi2ELi4ELi3EEENS4_18smem_ptr_flag_bitsILi8EEENSQ_INS5_IJNSA_ILi8EEESH_EEENS5_IJSH_SB_EEEEEEEvNS4_8identityESZ_S19_vS1A_EENS_8epilogue10collective6detail29Sm90TmaWarpSpecializedAdapterINS1D_15DefaultEpilogueIaSJ_SJ_NS1C_6thread17LinearCombinationIaLi1EiiLNS1H_9ScaleType4KindE0ELNS_15FloatRoundStyleE2EaEENS1_15EpilogueDefaultEEEEEvvEEEEvNT_6ParamsE --------------------------
	.section	.nv.constant0._ZN7cutlass13device_kernelINS_4gemm6kernel13GemmUniversalIN4cute5tupleIJiiiiEEENS1_10collective13CollectiveMmaINS1_34MainloopSm90TmaGmmaWarpSpecializedILi17ENS5_IJNS4_1CILi1EEESB_SB_EEENS1_35KernelTmaWarpSpecializedCooperativeEEENS5_IJNSA_ILi192EEENSA_ILi16EEENSA_ILi64EEEEEEaNS5_IJlSB_lEEEaSJ_NS4_8TiledMMAINS4_8MMA_AtomIJNS4_4SM904GMMA26MMA_64x16x32_S32S8S8_SS_TNEEEENS4_6LayoutINS5_IJNSA_ILi2EEESB_SB_EEENS5_IJSB_NSA_ILi0EEEST_EEEEENS5_IJNS4_10UnderscoreESW_SW_EEEEENS4_13SM90_TMA_LOADENS4_14ComposedLayoutINS4_7SwizzleILi2ELi4ELi3EEENS4_18smem_ptr_flag_bitsILi8EEENSQ_INS5_IJNSA_ILi8EEESH_EEENS5_IJSH_SB_EEEEEEEvNS4_8identityESZ_S19_vS1A_EENS_8epilogue10collective6detail29Sm90TmaWarpSpecializedAdapterINS1D_15DefaultEpilogueIaSJ_SJ_NS1C_6thread17LinearCombinationIaLi1EiiLNS1H_9ScaleType4KindE0ELNS_15FloatRoundStyleE2EaEENS1_15EpilogueDefaultEEEEEvvEEEEvNT_6ParamsE,"a",@progbits
	.sectionflags	@""
	.align	4
.nv.constant0._ZN7cutlass13device_kernelINS_4gemm6kernel13GemmUniversalIN4cute5tupleIJiiiiEEENS1_10collective13CollectiveMmaINS1_34MainloopSm90TmaGmmaWarpSpecializedILi17ENS5_IJNS4_1CILi1EEESB_SB_EEENS1_35KernelTmaWarpSpecializedCooperativeEEENS5_IJNSA_ILi192EEENSA_ILi16EEENSA_ILi64EEEEEEaNS5_IJlSB_lEEEaSJ_NS4_8TiledMMAINS4_8MMA_AtomIJNS4_4SM904GMMA26MMA_64x16x32_S32S8S8_SS_TNEEEENS4_6LayoutINS5_IJNSA_ILi2EEESB_SB_EEENS5_IJSB_NSA_ILi0EEEST_EEEEENS5_IJNS4_10UnderscoreESW_SW_EEEEENS4_13SM90_TMA_LOADENS4_14ComposedLayoutINS4_7SwizzleILi2ELi4ELi3EEENS4_18smem_ptr_flag_bitsILi8EEENSQ_INS5_IJNSA_ILi8EEESH_EEENS5_IJSH_SB_EEEEEEEvNS4_8identityESZ_S19_vS1A_EENS_8epilogue10collective6detail29Sm90TmaWarpSpecializedAdapterINS1D_15DefaultEpilogueIaSJ_SJ_NS1C_6thread17LinearCombinationIaLi1EiiLNS1H_9ScaleType4KindE0ELNS_15FloatRoundStyleE2EaEENS1_15EpilogueDefaultEEEEEvvEEEEvNT_6ParamsE:
	.zero		1664


//--------------------- SYMBOLS --------------------------

	.type		.nv.reservedSmem.offset0,@object
	.size		.nv.reservedSmem.offset0,0x4
	.type		__assertfail,@function
